//
// Generated by NVIDIA NVVM Compiler
//
// Compiler Build ID: CL-36424714
// Cuda compilation tools, release 13.0, V13.0.88
// Based on NVVM 20.0.0
//

.version 9.0
.target sm_100
.address_size 64

	// .globl	_Z9make_stepPKfPfmS0_mfff
.extern .shared .align 16 .b8 shared_data[];

.visible .entry _Z9make_stepPKfPfmS0_mfff(
	.param .u64 .ptr .align 1 _Z9make_stepPKfPfmS0_mfff_param_0,
	.param .u64 .ptr .align 1 _Z9make_stepPKfPfmS0_mfff_param_1,
	.param .u64 _Z9make_stepPKfPfmS0_mfff_param_2,
	.param .u64 .ptr .align 1 _Z9make_stepPKfPfmS0_mfff_param_3,
	.param .u64 _Z9make_stepPKfPfmS0_mfff_param_4,
	.param .f32 _Z9make_stepPKfPfmS0_mfff_param_5,
	.param .f32 _Z9make_stepPKfPfmS0_mfff_param_6,
	.param .f32 _Z9make_stepPKfPfmS0_mfff_param_7
)
{
	.reg .pred 	%p<44>;
	.reg .b32 	%r<157>;
	.reg .b32 	%f<106>;
	.reg .b64 	%rd<273>;

	ld.param.u64 	%rd142, [_Z9make_stepPKfPfmS0_mfff_param_0];
	ld.param.u64 	%rd139, [_Z9make_stepPKfPfmS0_mfff_param_1];
	ld.param.u64 	%rd140, [_Z9make_stepPKfPfmS0_mfff_param_2];
	ld.param.u64 	%rd143, [_Z9make_stepPKfPfmS0_mfff_param_3];
	ld.param.u64 	%rd141, [_Z9make_stepPKfPfmS0_mfff_param_4];
	ld.param.f32 	%f15, [_Z9make_stepPKfPfmS0_mfff_param_5];
	ld.param.f32 	%f16, [_Z9make_stepPKfPfmS0_mfff_param_6];
	ld.param.f32 	%f17, [_Z9make_stepPKfPfmS0_mfff_param_7];
	cvta.to.global.u64 	%rd1, %rd143;
	cvta.to.global.u64 	%rd2, %rd142;
	add.s64 	%rd3, %rd141, -1;
	shr.u64 	%rd4, %rd3, 1;
	mul.lo.s64 	%rd5, %rd141, %rd141;
	cvt.u32.u64 	%r1, %rd5;
	mov.u32 	%r18, %ctaid.x;
	mov.u32 	%r2, %ntid.x;
	mul.lo.s32 	%r3, %r18, %r2;
	mov.u32 	%r4, %tid.x;
	add.s32 	%r19, %r3, %r4;
	cvt.u64.u32 	%rd6, %r19;
	mov.u32 	%r20, %ctaid.y;
	mov.u32 	%r5, %ntid.y;
	mul.lo.s32 	%r6, %r20, %r5;
	mov.u32 	%r7, %tid.y;
	add.s32 	%r21, %r6, %r7;
	cvt.u64.u32 	%rd7, %r21;
	mul.lo.s32 	%r22, %r2, %r5;
	cvt.u64.u32 	%rd8, %r22;
	mad.lo.s32 	%r23, %r2, %r7, %r4;
	cvt.u64.u32 	%rd9, %r23;
	add.s64 	%rd10, %rd8, -1;
	add.s64 	%rd11, %rd10, %rd5;
	and.b64  	%rd144, %rd11, -4294967296;
	setp.ne.s64 	%p1, %rd144, 0;
	@%p1 bra 	$L__BB0_2;
	cvt.u32.u64 	%r24, %rd8;
	cvt.u32.u64 	%r25, %rd11;
	div.u32 	%r26, %r25, %r24;
	cvt.u64.u32 	%rd236, %r26;
	bra.uni 	$L__BB0_3;
$L__BB0_2:
	div.u64 	%rd236, %rd11, %rd8;
$L__BB0_3:
	mul.lo.s64 	%rd239, %rd236, %rd9;
	setp.lt.u64 	%p2, %rd11, %rd8;
	setp.ge.u64 	%p3, %rd239, %rd5;
	or.pred  	%p4, %p2, %p3;
	@%p4 bra 	$L__BB0_10;
	not.b64 	%rd146, %rd239;
	add.s64 	%rd147, %rd5, %rd146;
	max.u64 	%rd148, %rd236, 1;
	add.s64 	%rd149, %rd148, -1;
	min.u64 	%rd150, %rd147, %rd149;
	add.s64 	%rd16, %rd150, 1;
	and.b64  	%rd17, %rd16, 3;
	setp.lt.u64 	%p5, %rd150, 3;
	@%p5 bra 	$L__BB0_7;
	and.b64  	%rd18, %rd16, -4;
	mov.b64 	%rd238, 0;
	mov.u32 	%r29, shared_data;
$L__BB0_6:
	shl.b64 	%rd152, %rd239, 2;
	add.s64 	%rd153, %rd1, %rd152;
	ld.global.nc.f32 	%f18, [%rd153];
	cvt.u32.u64 	%r27, %rd239;
	shl.b32 	%r28, %r27, 2;
	add.s32 	%r30, %r29, %r28;
	st.shared.f32 	[%r30], %f18;
	ld.global.nc.f32 	%f19, [%rd153+4];
	st.shared.f32 	[%r30+4], %f19;
	ld.global.nc.f32 	%f20, [%rd153+8];
	st.shared.f32 	[%r30+8], %f20;
	ld.global.nc.f32 	%f21, [%rd153+12];
	st.shared.f32 	[%r30+12], %f21;
	add.s64 	%rd239, %rd239, 4;
	add.s64 	%rd238, %rd238, 4;
	setp.ne.s64 	%p6, %rd238, %rd18;
	@%p6 bra 	$L__BB0_6;
$L__BB0_7:
	setp.eq.s64 	%p7, %rd17, 0;
	@%p7 bra 	$L__BB0_10;
	mov.b64 	%rd241, 0;
	mov.u32 	%r33, shared_data;
$L__BB0_9:
	.pragma "nounroll";
	shl.b64 	%rd155, %rd239, 2;
	add.s64 	%rd156, %rd1, %rd155;
	ld.global.nc.f32 	%f22, [%rd156];
	cvt.u32.u64 	%r31, %rd239;
	shl.b32 	%r32, %r31, 2;
	add.s32 	%r34, %r33, %r32;
	st.shared.f32 	[%r34], %f22;
	add.s64 	%rd239, %rd239, 1;
	add.s64 	%rd241, %rd241, 1;
	setp.ne.s64 	%p8, %rd241, %rd17;
	@%p8 bra 	$L__BB0_9;
$L__BB0_10:
	cvt.u64.u32 	%rd157, %r2;
	and.b64  	%rd158, %rd3, -2;
	add.s64 	%rd28, %rd158, %rd157;
	cvt.u64.u32 	%rd159, %r5;
	add.s64 	%rd160, %rd158, %rd159;
	mul.lo.s64 	%rd29, %rd28, %rd160;
	add.s64 	%rd30, %rd10, %rd29;
	and.b64  	%rd161, %rd30, -4294967296;
	setp.ne.s64 	%p9, %rd161, 0;
	@%p9 bra 	$L__BB0_12;
	cvt.u32.u64 	%r35, %rd8;
	cvt.u32.u64 	%r36, %rd30;
	div.u32 	%r37, %r36, %r35;
	cvt.u64.u32 	%rd242, %r37;
	bra.uni 	$L__BB0_13;
$L__BB0_12:
	div.u64 	%rd242, %rd30, %rd8;
$L__BB0_13:
	shl.b32 	%r38, %r1, 2;
	mov.u32 	%r39, shared_data;
	add.s32 	%r8, %r39, %r38;
	mul.lo.s64 	%rd261, %rd242, %rd9;
	setp.lt.u64 	%p10, %rd30, %rd8;
	setp.ge.u64 	%p11, %rd261, %rd29;
	or.pred  	%p12, %p10, %p11;
	@%p12 bra 	$L__BB0_64;
	cvt.u64.u32 	%rd163, %r3;
	cvt.u64.u32 	%rd164, %r6;
	add.s64 	%rd165, %rd140, %rd164;
	sub.s64 	%rd35, %rd165, %rd4;
	add.s64 	%rd166, %rd140, %rd163;
	sub.s64 	%rd36, %rd166, %rd4;
	not.b64 	%rd167, %rd261;
	add.s64 	%rd168, %rd29, %rd167;
	max.u64 	%rd169, %rd242, 1;
	add.s64 	%rd170, %rd169, -1;
	min.u64 	%rd171, %rd168, %rd170;
	add.s64 	%rd37, %rd171, 1;
	and.b64  	%rd38, %rd37, 3;
	setp.lt.u64 	%p13, %rd171, 3;
	@%p13 bra 	$L__BB0_53;
	and.b64  	%rd39, %rd37, -4;
	mov.b64 	%rd244, 0;
	cvt.u32.u64 	%r40, %rd28;
	cvt.u32.u64 	%r45, %rd140;
$L__BB0_16:
	or.b64  	%rd173, %rd261, %rd28;
	and.b64  	%rd174, %rd173, -4294967296;
	setp.ne.s64 	%p14, %rd174, 0;
	@%p14 bra 	$L__BB0_18;
	cvt.u32.u64 	%r41, %rd261;
	div.u32 	%r42, %r41, %r40;
	mul.lo.s32 	%r43, %r42, %r40;
	sub.s32 	%r44, %r41, %r43;
	cvt.u64.u32 	%rd245, %r42;
	cvt.u64.u32 	%rd246, %r44;
	bra.uni 	$L__BB0_19;
$L__BB0_18:
	div.u64 	%rd245, %rd261, %rd28;
	mul.lo.s64 	%rd175, %rd245, %rd28;
	sub.s64 	%rd246, %rd261, %rd175;
$L__BB0_19:
	add.s64 	%rd48, %rd35, %rd245;
	or.b64  	%rd176, %rd48, %rd140;
	and.b64  	%rd177, %rd176, -4294967296;
	setp.ne.s64 	%p15, %rd177, 0;
	@%p15 bra 	$L__BB0_21;
	cvt.u32.u64 	%r46, %rd48;
	rem.u32 	%r47, %r46, %r45;
	cvt.u64.u32 	%rd247, %r47;
	bra.uni 	$L__BB0_22;
$L__BB0_21:
	rem.u64 	%rd247, %rd48, %rd140;
$L__BB0_22:
	add.s64 	%rd52, %rd36, %rd246;
	or.b64  	%rd178, %rd52, %rd140;
	and.b64  	%rd179, %rd178, -4294967296;
	setp.ne.s64 	%p16, %rd179, 0;
	@%p16 bra 	$L__BB0_24;
	cvt.u32.u64 	%r48, %rd140;
	cvt.u32.u64 	%r49, %rd52;
	rem.u32 	%r50, %r49, %r48;
	cvt.u64.u32 	%rd248, %r50;
	bra.uni 	$L__BB0_25;
$L__BB0_24:
	rem.u64 	%rd248, %rd52, %rd140;
$L__BB0_25:
	mad.lo.s64 	%rd180, %rd247, %rd140, %rd248;
	shl.b64 	%rd181, %rd180, 2;
	add.s64 	%rd182, %rd2, %rd181;
	ld.global.nc.f32 	%f23, [%rd182];
	cvt.u32.u64 	%r51, %rd261;
	shl.b32 	%r52, %r51, 2;
	add.s32 	%r9, %r8, %r52;
	st.shared.f32 	[%r9], %f23;
	add.s64 	%rd56, %rd261, 1;
	or.b64  	%rd183, %rd56, %rd28;
	and.b64  	%rd184, %rd183, -4294967296;
	setp.ne.s64 	%p17, %rd184, 0;
	@%p17 bra 	$L__BB0_27;
	cvt.u32.u64 	%r53, %rd28;
	cvt.u32.u64 	%r54, %rd56;
	div.u32 	%r55, %r54, %r53;
	mul.lo.s32 	%r56, %r55, %r53;
	sub.s32 	%r57, %r54, %r56;
	cvt.u64.u32 	%rd249, %r55;
	cvt.u64.u32 	%rd250, %r57;
	bra.uni 	$L__BB0_28;
$L__BB0_27:
	div.u64 	%rd249, %rd56, %rd28;
	mul.lo.s64 	%rd185, %rd249, %rd28;
	sub.s64 	%rd250, %rd56, %rd185;
$L__BB0_28:
	add.s64 	%rd63, %rd35, %rd249;
	or.b64  	%rd186, %rd63, %rd140;
	and.b64  	%rd187, %rd186, -4294967296;
	setp.ne.s64 	%p18, %rd187, 0;
	@%p18 bra 	$L__BB0_30;
	cvt.u32.u64 	%r58, %rd140;
	cvt.u32.u64 	%r59, %rd63;
	rem.u32 	%r60, %r59, %r58;
	cvt.u64.u32 	%rd251, %r60;
	bra.uni 	$L__BB0_31;
$L__BB0_30:
	rem.u64 	%rd251, %rd63, %rd140;
$L__BB0_31:
	add.s64 	%rd67, %rd36, %rd250;
	or.b64  	%rd188, %rd67, %rd140;
	and.b64  	%rd189, %rd188, -4294967296;
	setp.ne.s64 	%p19, %rd189, 0;
	@%p19 bra 	$L__BB0_33;
	cvt.u32.u64 	%r61, %rd140;
	cvt.u32.u64 	%r62, %rd67;
	rem.u32 	%r63, %r62, %r61;
	cvt.u64.u32 	%rd252, %r63;
	bra.uni 	$L__BB0_34;
$L__BB0_33:
	rem.u64 	%rd252, %rd67, %rd140;
$L__BB0_34:
	mad.lo.s64 	%rd190, %rd251, %rd140, %rd252;
	shl.b64 	%rd191, %rd190, 2;
	add.s64 	%rd192, %rd2, %rd191;
	ld.global.nc.f32 	%f24, [%rd192];
	st.shared.f32 	[%r9+4], %f24;
	add.s64 	%rd71, %rd261, 2;
	or.b64  	%rd193, %rd71, %rd28;
	and.b64  	%rd194, %rd193, -4294967296;
	setp.ne.s64 	%p20, %rd194, 0;
	@%p20 bra 	$L__BB0_36;
	cvt.u32.u64 	%r64, %rd28;
	cvt.u32.u64 	%r65, %rd71;
	div.u32 	%r66, %r65, %r64;
	mul.lo.s32 	%r67, %r66, %r64;
	sub.s32 	%r68, %r65, %r67;
	cvt.u64.u32 	%rd253, %r66;
	cvt.u64.u32 	%rd254, %r68;
	bra.uni 	$L__BB0_37;
$L__BB0_36:
	div.u64 	%rd253, %rd71, %rd28;
	mul.lo.s64 	%rd195, %rd253, %rd28;
	sub.s64 	%rd254, %rd71, %rd195;
$L__BB0_37:
	add.s64 	%rd78, %rd35, %rd253;
	or.b64  	%rd196, %rd78, %rd140;
	and.b64  	%rd197, %rd196, -4294967296;
	setp.ne.s64 	%p21, %rd197, 0;
	@%p21 bra 	$L__BB0_39;
	cvt.u32.u64 	%r69, %rd140;
	cvt.u32.u64 	%r70, %rd78;
	rem.u32 	%r71, %r70, %r69;
	cvt.u64.u32 	%rd255, %r71;
	bra.uni 	$L__BB0_40;
$L__BB0_39:
	rem.u64 	%rd255, %rd78, %rd140;
$L__BB0_40:
	add.s64 	%rd82, %rd36, %rd254;
	or.b64  	%rd198, %rd82, %rd140;
	and.b64  	%rd199, %rd198, -4294967296;
	setp.ne.s64 	%p22, %rd199, 0;
	@%p22 bra 	$L__BB0_42;
	cvt.u32.u64 	%r72, %rd140;
	cvt.u32.u64 	%r73, %rd82;
	rem.u32 	%r74, %r73, %r72;
	cvt.u64.u32 	%rd256, %r74;
	bra.uni 	$L__BB0_43;
$L__BB0_42:
	rem.u64 	%rd256, %rd82, %rd140;
$L__BB0_43:
	mad.lo.s64 	%rd200, %rd255, %rd140, %rd256;
	shl.b64 	%rd201, %rd200, 2;
	add.s64 	%rd202, %rd2, %rd201;
	ld.global.nc.f32 	%f25, [%rd202];
	st.shared.f32 	[%r9+8], %f25;
	add.s64 	%rd86, %rd261, 3;
	or.b64  	%rd203, %rd86, %rd28;
	and.b64  	%rd204, %rd203, -4294967296;
	setp.ne.s64 	%p23, %rd204, 0;
	@%p23 bra 	$L__BB0_45;
	cvt.u32.u64 	%r75, %rd28;
	cvt.u32.u64 	%r76, %rd86;
	div.u32 	%r77, %r76, %r75;
	mul.lo.s32 	%r78, %r77, %r75;
	sub.s32 	%r79, %r76, %r78;
	cvt.u64.u32 	%rd257, %r77;
	cvt.u64.u32 	%rd258, %r79;
	bra.uni 	$L__BB0_46;
$L__BB0_45:
	div.u64 	%rd257, %rd86, %rd28;
	mul.lo.s64 	%rd205, %rd257, %rd28;
	sub.s64 	%rd258, %rd86, %rd205;
$L__BB0_46:
	add.s64 	%rd93, %rd35, %rd257;
	or.b64  	%rd206, %rd93, %rd140;
	and.b64  	%rd207, %rd206, -4294967296;
	setp.ne.s64 	%p24, %rd207, 0;
	@%p24 bra 	$L__BB0_48;
	cvt.u32.u64 	%r80, %rd140;
	cvt.u32.u64 	%r81, %rd93;
	rem.u32 	%r82, %r81, %r80;
	cvt.u64.u32 	%rd259, %r82;
	bra.uni 	$L__BB0_49;
$L__BB0_48:
	rem.u64 	%rd259, %rd93, %rd140;
$L__BB0_49:
	add.s64 	%rd97, %rd36, %rd258;
	or.b64  	%rd208, %rd97, %rd140;
	and.b64  	%rd209, %rd208, -4294967296;
	setp.ne.s64 	%p25, %rd209, 0;
	@%p25 bra 	$L__BB0_51;
	cvt.u32.u64 	%r83, %rd140;
	cvt.u32.u64 	%r84, %rd97;
	rem.u32 	%r85, %r84, %r83;
	cvt.u64.u32 	%rd260, %r85;
	bra.uni 	$L__BB0_52;
$L__BB0_51:
	rem.u64 	%rd260, %rd97, %rd140;
$L__BB0_52:
	mad.lo.s64 	%rd210, %rd259, %rd140, %rd260;
	shl.b64 	%rd211, %rd210, 2;
	add.s64 	%rd212, %rd2, %rd211;
	ld.global.nc.f32 	%f26, [%rd212];
	st.shared.f32 	[%r9+12], %f26;
	add.s64 	%rd261, %rd261, 4;
	add.s64 	%rd244, %rd244, 4;
	setp.ne.s64 	%p26, %rd244, %rd39;
	@%p26 bra 	$L__BB0_16;
$L__BB0_53:
	setp.eq.s64 	%p27, %rd38, 0;
	mov.b64 	%rd263, 0;
	@%p27 bra 	$L__BB0_64;
$L__BB0_54:
	.pragma "nounroll";
	or.b64  	%rd214, %rd261, %rd28;
	and.b64  	%rd215, %rd214, -4294967296;
	setp.ne.s64 	%p28, %rd215, 0;
	@%p28 bra 	$L__BB0_56;
	cvt.u32.u64 	%r86, %rd28;
	cvt.u32.u64 	%r87, %rd261;
	div.u32 	%r88, %r87, %r86;
	mul.lo.s32 	%r89, %r88, %r86;
	sub.s32 	%r90, %r87, %r89;
	cvt.u64.u32 	%rd264, %r88;
	cvt.u64.u32 	%rd265, %r90;
	bra.uni 	$L__BB0_57;
$L__BB0_56:
	div.u64 	%rd264, %rd261, %rd28;
	mul.lo.s64 	%rd216, %rd264, %rd28;
	sub.s64 	%rd265, %rd261, %rd216;
$L__BB0_57:
	add.s64 	%rd112, %rd35, %rd264;
	or.b64  	%rd217, %rd112, %rd140;
	and.b64  	%rd218, %rd217, -4294967296;
	setp.ne.s64 	%p29, %rd218, 0;
	@%p29 bra 	$L__BB0_59;
	cvt.u32.u64 	%r91, %rd140;
	cvt.u32.u64 	%r92, %rd112;
	rem.u32 	%r93, %r92, %r91;
	cvt.u64.u32 	%rd266, %r93;
	bra.uni 	$L__BB0_60;
$L__BB0_59:
	rem.u64 	%rd266, %rd112, %rd140;
$L__BB0_60:
	add.s64 	%rd116, %rd36, %rd265;
	or.b64  	%rd219, %rd116, %rd140;
	and.b64  	%rd220, %rd219, -4294967296;
	setp.ne.s64 	%p30, %rd220, 0;
	@%p30 bra 	$L__BB0_62;
	cvt.u32.u64 	%r94, %rd140;
	cvt.u32.u64 	%r95, %rd116;
	rem.u32 	%r96, %r95, %r94;
	cvt.u64.u32 	%rd267, %r96;
	bra.uni 	$L__BB0_63;
$L__BB0_62:
	rem.u64 	%rd267, %rd116, %rd140;
$L__BB0_63:
	mad.lo.s64 	%rd221, %rd266, %rd140, %rd267;
	shl.b64 	%rd222, %rd221, 2;
	add.s64 	%rd223, %rd2, %rd222;
	ld.global.nc.f32 	%f27, [%rd223];
	cvt.u32.u64 	%r97, %rd261;
	shl.b32 	%r98, %r97, 2;
	add.s32 	%r99, %r8, %r98;
	st.shared.f32 	[%r99], %f27;
	add.s64 	%rd261, %rd261, 1;
	add.s64 	%rd263, %rd263, 1;
	setp.ne.s64 	%p31, %rd263, %rd38;
	@%p31 bra 	$L__BB0_54;
$L__BB0_64:
	max.u64 	%rd225, %rd6, %rd7;
	setp.ge.u64 	%p32, %rd225, %rd140;
	@%p32 bra 	$L__BB0_80;
	bar.sync 	0;
	setp.eq.s64 	%p33, %rd141, 0;
	mov.f32 	%f104, 0f00000000;
	@%p33 bra 	$L__BB0_79;
	cvt.u64.u32 	%rd122, %r4;
	and.b64  	%rd123, %rd141, 7;
	add.s64 	%rd124, %rd123, -1;
	and.b64  	%rd125, %rd141, 3;
	and.b64  	%rd126, %rd141, -8;
	and.b64  	%rd127, %rd141, 1;
	shl.b32 	%r100, %r4, 2;
	add.s32 	%r102, %r100, %r38;
	mov.u32 	%r103, shared_data;
	add.s32 	%r104, %r102, %r103;
	add.s32 	%r10, %r104, 16;
	cvt.u32.u64 	%r105, %rd4;
	shl.b32 	%r106, %r105, 1;
	add.s32 	%r107, %r2, %r106;
	shl.b32 	%r11, %r107, 2;
	mov.f32 	%f104, 0f00000000;
	mov.b64 	%rd268, 0;
$L__BB0_67:
	setp.lt.u64 	%p34, %rd141, 8;
	mul.lo.s64 	%rd129, %rd268, %rd141;
	cvt.u64.u32 	%rd228, %r7;
	add.s64 	%rd229, %rd268, %rd228;
	mad.lo.s64 	%rd130, %rd229, %rd28, %rd122;
	mov.b64 	%rd271, 0;
	@%p34 bra 	$L__BB0_70;
	cvt.u32.u64 	%r108, %rd129;
	shl.b32 	%r109, %r108, 2;
	mov.u32 	%r110, shared_data;
	add.s32 	%r111, %r110, %r109;
	add.s32 	%r156, %r111, 16;
	cvt.u32.u64 	%r112, %rd268;
	add.s32 	%r113, %r7, %r112;
	mad.lo.s32 	%r155, %r11, %r113, %r10;
	mov.u64 	%rd269, %rd126;
$L__BB0_69:
	.pragma "nounroll";
	ld.shared.f32 	%f31, [%r156+-16];
	ld.shared.f32 	%f32, [%r155+-16];
	fma.rn.f32 	%f33, %f31, %f32, %f104;
	ld.shared.f32 	%f34, [%r156+-12];
	ld.shared.f32 	%f35, [%r155+-12];
	fma.rn.f32 	%f36, %f34, %f35, %f33;
	ld.shared.f32 	%f37, [%r156+-8];
	ld.shared.f32 	%f38, [%r155+-8];
	fma.rn.f32 	%f39, %f37, %f38, %f36;
	ld.shared.f32 	%f40, [%r156+-4];
	ld.shared.f32 	%f41, [%r155+-4];
	fma.rn.f32 	%f42, %f40, %f41, %f39;
	ld.shared.f32 	%f43, [%r156];
	ld.shared.f32 	%f44, [%r155];
	fma.rn.f32 	%f45, %f43, %f44, %f42;
	ld.shared.f32 	%f46, [%r156+4];
	ld.shared.f32 	%f47, [%r155+4];
	fma.rn.f32 	%f48, %f46, %f47, %f45;
	ld.shared.f32 	%f49, [%r156+8];
	ld.shared.f32 	%f50, [%r155+8];
	fma.rn.f32 	%f51, %f49, %f50, %f48;
	ld.shared.f32 	%f52, [%r156+12];
	ld.shared.f32 	%f53, [%r155+12];
	fma.rn.f32 	%f104, %f52, %f53, %f51;
	add.s64 	%rd269, %rd269, -8;
	add.s32 	%r156, %r156, 32;
	add.s32 	%r155, %r155, 32;
	setp.ne.s64 	%p35, %rd269, 0;
	mov.u64 	%rd271, %rd126;
	@%p35 bra 	$L__BB0_69;
$L__BB0_70:
	setp.eq.s64 	%p36, %rd123, 0;
	@%p36 bra 	$L__BB0_78;
	setp.lt.u64 	%p37, %rd124, 3;
	@%p37 bra 	$L__BB0_73;
	cvt.u32.u64 	%r114, %rd129;
	cvt.u32.u64 	%r115, %rd271;
	add.s32 	%r116, %r115, %r114;
	shl.b32 	%r117, %r116, 2;
	mov.u32 	%r118, shared_data;
	add.s32 	%r119, %r118, %r117;
	ld.shared.f32 	%f55, [%r119];
	cvt.u32.u64 	%r120, %rd130;
	add.s32 	%r121, %r120, %r115;
	shl.b32 	%r122, %r121, 2;
	add.s32 	%r123, %r8, %r122;
	ld.shared.f32 	%f56, [%r123];
	fma.rn.f32 	%f57, %f55, %f56, %f104;
	ld.shared.f32 	%f58, [%r119+4];
	ld.shared.f32 	%f59, [%r123+4];
	fma.rn.f32 	%f60, %f58, %f59, %f57;
	ld.shared.f32 	%f61, [%r119+8];
	ld.shared.f32 	%f62, [%r123+8];
	fma.rn.f32 	%f63, %f61, %f62, %f60;
	ld.shared.f32 	%f64, [%r119+12];
	ld.shared.f32 	%f65, [%r123+12];
	fma.rn.f32 	%f104, %f64, %f65, %f63;
	add.s64 	%rd271, %rd271, 4;
$L__BB0_73:
	setp.eq.s64 	%p38, %rd125, 0;
	@%p38 bra 	$L__BB0_78;
	setp.eq.s64 	%p39, %rd125, 1;
	@%p39 bra 	$L__BB0_76;
	cvt.u32.u64 	%r124, %rd129;
	cvt.u32.u64 	%r125, %rd271;
	add.s32 	%r126, %r125, %r124;
	shl.b32 	%r127, %r126, 2;
	mov.u32 	%r128, shared_data;
	add.s32 	%r129, %r128, %r127;
	ld.shared.f32 	%f67, [%r129];
	cvt.u32.u64 	%r130, %rd130;
	add.s32 	%r131, %r130, %r125;
	shl.b32 	%r132, %r131, 2;
	add.s32 	%r133, %r8, %r132;
	ld.shared.f32 	%f68, [%r133];
	fma.rn.f32 	%f69, %f67, %f68, %f104;
	ld.shared.f32 	%f70, [%r129+4];
	ld.shared.f32 	%f71, [%r133+4];
	fma.rn.f32 	%f104, %f70, %f71, %f69;
	add.s64 	%rd271, %rd271, 2;
$L__BB0_76:
	setp.eq.s64 	%p40, %rd127, 0;
	@%p40 bra 	$L__BB0_78;
	cvt.u32.u64 	%r134, %rd129;
	cvt.u32.u64 	%r135, %rd271;
	add.s32 	%r136, %r135, %r134;
	shl.b32 	%r137, %r136, 2;
	add.s32 	%r139, %r103, %r137;
	ld.shared.f32 	%f72, [%r139];
	cvt.u32.u64 	%r140, %rd130;
	add.s32 	%r141, %r140, %r135;
	shl.b32 	%r142, %r141, 2;
	add.s32 	%r143, %r8, %r142;
	ld.shared.f32 	%f73, [%r143];
	fma.rn.f32 	%f104, %f72, %f73, %f104;
$L__BB0_78:
	add.s64 	%rd268, %rd268, 1;
	setp.ne.s64 	%p41, %rd268, %rd141;
	@%p41 bra 	$L__BB0_67;
$L__BB0_79:
	cvt.u64.u32 	%rd230, %r7;
	cvt.u64.u32 	%rd231, %r4;
	cvt.u32.u64 	%r144, %rd4;
	cvt.u32.u64 	%r145, %rd231;
	add.s32 	%r146, %r144, %r145;
	cvt.u32.u64 	%r147, %rd230;
	add.s32 	%r148, %r144, %r147;
	cvt.u32.u64 	%r149, %rd28;
	mad.lo.s32 	%r150, %r148, %r149, %r146;
	shl.b32 	%r151, %r150, 2;
	add.s32 	%r152, %r8, %r151;
	ld.shared.f32 	%f74, [%r152];
	sub.f32 	%f75, %f104, %f16;
	div.rn.f32 	%f76, %f75, %f17;
	neg.f32 	%f77, %f76;
	mul.f32 	%f78, %f76, %f77;
	mul.f32 	%f79, %f78, 0f3F000000;
	fma.rn.f32 	%f80, %f79, 0f3BBB989D, 0f3F000000;
	cvt.sat.f32.f32 	%f81, %f80;
	mov.f32 	%f82, 0f4B400001;
	mov.f32 	%f83, 0f437C0000;
	fma.rm.f32 	%f84, %f81, %f83, %f82;
	add.f32 	%f85, %f84, 0fCB40007F;
	neg.f32 	%f86, %f85;
	fma.rn.f32 	%f87, %f79, 0f3FB8AA3B, %f86;
	fma.rn.f32 	%f88, %f79, 0f32A57060, %f87;
	mov.b32 	%r153, %f84;
	shl.b32 	%r154, %r153, 23;
	mov.b32 	%f89, %r154;
	ex2.approx.ftz.f32 	%f90, %f88;
	mul.f32 	%f91, %f90, %f89;
	fma.rn.f32 	%f92, %f91, 0f40000000, 0fBF800000;
	fma.rn.f32 	%f93, %f15, %f92, %f74;
	setp.lt.f32 	%p42, %f93, 0f00000000;
	selp.f32 	%f94, 0f00000000, %f93, %p42;
	setp.gt.f32 	%p43, %f94, 0f3F800000;
	selp.f32 	%f95, 0f3F800000, %f94, %p43;
	mad.lo.s64 	%rd232, %rd140, %rd7, %rd6;
	cvta.to.global.u64 	%rd233, %rd139;
	shl.b64 	%rd234, %rd232, 2;
	add.s64 	%rd235, %rd233, %rd234;
	st.global.f32 	[%rd235], %f95;
$L__BB0_80:
	ret;

}


// ===== COMPILED SASS (sm_100) =====

	.target	sm_100

	.elftype	@"ET_EXEC"


//--------------------- .note.nv.tkinfo           --------------------------
	.section	.note.nv.tkinfo,"",@"SHT_NOTE"
	.sectionflags	@"SHF_NOTE_NV_TKINFO"
	.tkinfo
        /*0018*/ 	.word	0x00000002
        /*0030*/ 	.string	""
        /*0030*/ 	.string	"ptxas"
        /*0030*/ 	.string	"Cuda compilation tools, release 13.0, V13.0.88"
        /*0030*/ 	.string	"Build cuda_13.0.r13.0/compiler.36424714_0"
        /*0030*/ 	.string	"-arch sm_100 -m 64 "



//--------------------- .note.nv.cuinfo           --------------------------
	.section	.note.nv.cuinfo,"",@"SHT_NOTE"
	.sectionflags	@"SHF_NOTE_NV_CUINFO"
        /*0018*/ 	.short	0x0002
        /*001a*/ 	.short	0x0064
        /*001c*/ 	.short	0x0082
	.zero		2


//--------------------- .nv.info                  --------------------------
	.section	.nv.info,"",@"SHT_CUDA_INFO"
	.align	4


	//----- nvinfo : EIATTR_REGCOUNT
	.align		4
        /*0000*/ 	.byte	0x04, 0x2f
        /*0002*/ 	.short	(.L_1 - .L_0)
	.align		4
.L_0:
        /*0004*/ 	.word	index@(_Z9make_stepPKfPfmS0_mfff)
        /*0008*/ 	.word	0x00000028


	//----- nvinfo : EIATTR_FRAME_SIZE
	.align		4
.L_1:
        /*000c*/ 	.byte	0x04, 0x11
        /*000e*/ 	.short	(.L_3 - .L_2)
	.align		4
.L_2:
        /*0010*/ 	.word	index@($__internal_2_$__cuda_sm3x_div_rn_noftz_f32_slowpath)
        /*0014*/ 	.word	0x00000000


	//----- nvinfo : EIATTR_FRAME_SIZE
	.align		4
.L_3:
        /*0018*/ 	.byte	0x04, 0x11
        /*001a*/ 	.short	(.L_5 - .L_4)
	.align		4
.L_4:
        /*001c*/ 	.word	index@($__internal_1_$__cuda_sm20_rem_u64)
        /*0020*/ 	.word	0x00000000


	//----- nvinfo : EIATTR_FRAME_SIZE
	.align		4
.L_5:
        /*0024*/ 	.byte	0x04, 0x11
        /*0026*/ 	.short	(.L_7 - .L_6)
	.align		4
.L_6:
        /*0028*/ 	.word	index@($__internal_0_$__cuda_sm20_div_u64)
        /*002c*/ 	.word	0x00000000


	//----- nvinfo : EIATTR_FRAME_SIZE
	.align		4
.L_7:
        /*0030*/ 	.byte	0x04, 0x11
        /*0032*/ 	.short	(.L_9 - .L_8)
	.align		4
.L_8:
        /*0034*/ 	.word	index@(_Z9make_stepPKfPfmS0_mfff)
        /*0038*/ 	.word	0x00000000


	//----- nvinfo : EIATTR_MIN_STACK_SIZE
	.align		4
.L_9:
        /*003c*/ 	.byte	0x04, 0x12
        /*003e*/ 	.short	(.L_11 - .L_10)
	.align		4
.L_10:
        /*0040*/ 	.word	index@(_Z9make_stepPKfPfmS0_mfff)
        /*0044*/ 	.word	0x00000000
.L_11:


//--------------------- .nv.compat                --------------------------
	.section	.nv.compat,"",@"SHT_CUDA_COMPAT_INFO"
	.align	4
        /*0000*/ 	.byte	0x02, 0x09, 0x00, 0x00, 0x02, 0x02, 0x01, 0x00, 0x02, 0x05, 0x05, 0x00, 0x03, 0x07, 0x01, 0x01
        /*0010*/ 	.byte	0x02, 0x03, 0x00, 0x00, 0x02, 0x06, 0x01, 0x00, 0x04, 0x0b, 0x08, 0x00, 0x01, 0x00, 0x00, 0x00
        /*0020*/ 	.byte	0x00, 0x00, 0x00, 0x00


//--------------------- .nv.info._Z9make_stepPKfPfmS0_mfff --------------------------
	.section	.nv.info._Z9make_stepPKfPfmS0_mfff,"",@"SHT_CUDA_INFO"
	.sectionflags	@""
	.align	4


	//----- nvinfo : EIATTR_CUDA_API_VERSION
	.align		4
        /*0000*/ 	.byte	0x04, 0x37
        /*0002*/ 	.short	(.L_13 - .L_12)
.L_12:
        /*0004*/ 	.word	0x00000082


	//----- nvinfo : EIATTR_KPARAM_INFO
	.align		4
.L_13:
        /*0008*/ 	.byte	0x04, 0x17
        /*000a*/ 	.short	(.L_15 - .L_14)
.L_14:
        /*000c*/ 	.word	0x00000000
        /*0010*/ 	.short	0x0007
        /*0012*/ 	.short	0x0030
        /*0014*/ 	.byte	0x00, 0xf0, 0x11, 0x00


	//----- nvinfo : EIATTR_KPARAM_INFO
	.align		4
.L_15:
        /*0018*/ 	.byte	0x04, 0x17
        /*001a*/ 	.short	(.L_17 - .L_16)
.L_16:
        /*001c*/ 	.word	0x00000000
        /*0020*/ 	.short	0x0006
        /*0022*/ 	.short	0x002c
        /*0024*/ 	.byte	0x00, 0xf0, 0x11, 0x00


	//----- nvinfo : EIATTR_KPARAM_INFO
	.align		4
.L_17:
        /*0028*/ 	.byte	0x04, 0x17
        /*002a*/ 	.short	(.L_19 - .L_18)
.L_18:
        /*002c*/ 	.word	0x00000000
        /*0030*/ 	.short	0x0005
        /*0032*/ 	.short	0x0028
        /*0034*/ 	.byte	0x00, 0xf0, 0x11, 0x00


	//----- nvinfo : EIATTR_KPARAM_INFO
	.align		4
.L_19:
        /*0038*/ 	.byte	0x04, 0x17
        /*003a*/ 	.short	(.L_21 - .L_20)
.L_20:
        /*003c*/ 	.word	0x00000000
        /*0040*/ 	.short	0x0004
        /*0042*/ 	.short	0x0020
        /*0044*/ 	.byte	0x00, 0xf0, 0x21, 0x00


	//----- nvinfo : EIATTR_KPARAM_INFO
	.align		4
.L_21:
        /*0048*/ 	.byte	0x04, 0x17
        /*004a*/ 	.short	(.L_23 - .L_22)
.L_22:
        /*004c*/ 	.word	0x00000000
        /*0050*/ 	.short	0x0003
        /*0052*/ 	.short	0x0018
        /*0054*/ 	.byte	0x00, 0xf5, 0x21, 0x00


	//----- nvinfo : EIATTR_KPARAM_INFO
	.align		4
.L_23:
        /*0058*/ 	.byte	0x04, 0x17
        /*005a*/ 	.short	(.L_25 - .L_24)
.L_24:
        /*005c*/ 	.word	0x00000000
        /*0060*/ 	.short	0x0002
        /*0062*/ 	.short	0x0010
        /*0064*/ 	.byte	0x00, 0xf0, 0x21, 0x00


	//----- nvinfo : EIATTR_KPARAM_INFO
	.align		4
.L_25:
        /*0068*/ 	.byte	0x04, 0x17
        /*006a*/ 	.short	(.L_27 - .L_26)
.L_26:
        /*006c*/ 	.word	0x00000000
        /*0070*/ 	.short	0x0001
        /*0072*/ 	.short	0x0008
        /*0074*/ 	.byte	0x00, 0xf5, 0x21, 0x00


	//----- nvinfo : EIATTR_KPARAM_INFO
	.align		4
.L_27:
        /*0078*/ 	.byte	0x04, 0x17
        /*007a*/ 	.short	(.L_29 - .L_28)
.L_28:
        /*007c*/ 	.word	0x00000000
        /*0080*/ 	.short	0x0000
        /*0082*/ 	.short	0x0000
        /*0084*/ 	.byte	0x00, 0xf5, 0x21, 0x00


	//----- nvinfo : EIATTR_SPARSE_MMA_MASK
	.align		4
.L_29:
        /*0088*/ 	.byte	0x03, 0x50
        /*008a*/ 	.short	0x0000


	//----- nvinfo : EIATTR_MAXREG_COUNT
	.align		4
        /*008c*/ 	.byte	0x03, 0x1b
        /*008e*/ 	.short	0x00ff


	//----- nvinfo : EIATTR_NUM_BARRIERS
	.align		4
        /*0090*/ 	.byte	0x02, 0x4c
        /*0092*/ 	.byte	0x01
	.zero		1


	//----- nvinfo : EIATTR_MERCURY_ISA_VERSION
	.align		4
        /*0094*/ 	.byte	0x03, 0x5f
        /*0096*/ 	.short	0x0101


	//----- nvinfo : EIATTR_VRC_CTA_INIT_COUNT
	.align		4
        /*0098*/ 	.byte	0x02, 0x4a
	.zero		1
	.zero		1


	//----- nvinfo : EIATTR_EXIT_INSTR_OFFSETS
	.align		4
        /*009c*/ 	.byte	0x04, 0x1c
        /*009e*/ 	.short	(.L_31 - .L_30)


	//   ....[0]....
.L_30:
        /*00a0*/ 	.word	0x00003910


	//   ....[1]....
        /*00a4*/ 	.word	0x00004440


	//----- nvinfo : EIATTR_CRS_STACK_SIZE
	.align		4
.L_31:
        /*00a8*/ 	.byte	0x04, 0x1e
        /*00aa*/ 	.short	(.L_33 - .L_32)
.L_32:
        /*00ac*/ 	.word	0x00000000


	//----- nvinfo : EIATTR_CBANK_PARAM_SIZE
	.align		4
.L_33:
        /*00b0*/ 	.byte	0x03, 0x19
        /*00b2*/ 	.short	0x0034


	//----- nvinfo : EIATTR_PARAM_CBANK
	.align		4
        /*00b4*/ 	.byte	0x04, 0x0a
        /*00b6*/ 	.short	(.L_35 - .L_34)
	.align		4
.L_34:
        /*00b8*/ 	.word	index@(.nv.constant0._Z9make_stepPKfPfmS0_mfff)
        /*00bc*/ 	.short	0x0380
        /*00be*/ 	.short	0x0034


	//----- nvinfo : EIATTR_SW_WAR
	.align		4
.L_35:
        /*00c0*/ 	.byte	0x04, 0x36
        /*00c2*/ 	.short	(.L_37 - .L_36)
.L_36:
        /*00c4*/ 	.word	0x00000008
.L_37:


//--------------------- .nv.callgraph             --------------------------
	.section	.nv.callgraph,"",@"SHT_CUDA_CALLGRAPH"
	.align	4
	.sectionentsize	8
	.align		4
        /*0000*/ 	.word	0x00000000
	.align		4
        /*0004*/ 	.word	0xffffffff
	.align		4
        /*0008*/ 	.word	0x00000000
	.align		4
        /*000c*/ 	.word	0xfffffffe
	.align		4
        /*0010*/ 	.word	0x00000000
	.align		4
        /*0014*/ 	.word	0xfffffffd
	.align		4
        /*0018*/ 	.word	0x00000000
	.align		4
        /*001c*/ 	.word	0xfffffffc


//--------------------- .text._Z9make_stepPKfPfmS0_mfff --------------------------
	.section	.text._Z9make_stepPKfPfmS0_mfff,"ax",@progbits
	.align	128
        .global         _Z9make_stepPKfPfmS0_mfff
        .type           _Z9make_stepPKfPfmS0_mfff,@function
        .size           _Z9make_stepPKfPfmS0_mfff,(.L_x_90 - _Z9make_stepPKfPfmS0_mfff)
        .other          _Z9make_stepPKfPfmS0_mfff,@"STO_CUDA_ENTRY STV_DEFAULT"
_Z9make_stepPKfPfmS0_mfff:
.text._Z9make_stepPKfPfmS0_mfff:
[----:B------:R-:W-:Y:S01]  /*0000*/  LDC R1, c[0x0][0x37c] ;  /* 0x0000df00ff017b82 */ /* 0x000fe20000000800 */
[----:B------:R-:W0:Y:S07]  /*0010*/  LDCU UR12, c[0x0][0x360] ;  /* 0x00006c00ff0c77ac */ /* 0x000e2e0008000800 */
[----:B------:R-:W0:Y:S01]  /*0020*/  LDC R8, c[0x0][0x364] ;  /* 0x0000d900ff087b82 */ /* 0x000e220000000800 */
[----:B------:R-:W1:Y:S01]  /*0030*/  S2R R0, SR_TID.X ;  /* 0x0000000000007919 */ /* 0x000e620000002100 */
[----:B------:R-:W2:Y:S01]  /*0040*/  LDCU.64 UR6, c[0x0][0x3a0] ;  /* 0x00007400ff0677ac */ /* 0x000ea20008000a00 */
[----:B------:R-:W1:Y:S05]  /*0050*/  S2R R3, SR_TID.Y ;  /* 0x0000000000037919 */ /* 0x000e6a0000002200 */
[----:B------:R-:W3:Y:S08]  /*0060*/  S2UR UR4, SR_CTAID.X ;  /* 0x00000000000479c3 */ /* 0x000ef00000002500 */
[----:B------:R-:W4:Y:S01]  /*0070*/  S2UR UR8, SR_CTAID.Y ;  /* 0x00000000000879c3 */ /* 0x000f220000002600 */
[----:B--2---:R-:W-:-:S02]  /*0080*/  UIMAD UR5, UR7, UR6, URZ ;  /* 0x00000006070572a4 */ /* 0x004fc4000f8e02ff */
[----:B------:R-:W-:Y:S01]  /*0090*/  UIMAD.WIDE.U32 UR14, UR6, UR6, URZ ;  /* 0x00000006060e72a5 */ /* 0x000fe2000f8e00ff */
[----:B0-----:R-:W-:Y:S01]  /*00a0*/  IMAD R24, R8, UR12, RZ ;  /* 0x0000000c08187c24 */ /* 0x001fe2000f8e02ff */
[----:B------:R-:W-:Y:S02]  /*00b0*/  UIMAD UR5, UR6, UR7, UR5 ;  /* 0x00000007060572a4 */ /* 0x000fe4000f8e0205 */
[----:B------:R-:W-:Y:S02]  /*00c0*/  UIADD3 UR6, UP0, UPT, UR6, -0x1, URZ ;  /* 0xffffffff06067890 */ /* 0x000fe4000ff1e0ff */
[----:B------:R-:W-:Y:S01]  /*00d0*/  IADD3 R7, P0, PT, R24, -0x1, RZ ;  /* 0xffffffff18077810 */ /* 0x000fe20007f1e0ff */
[----:B------:R-:W-:Y:S02]  /*00e0*/  UIADD3 UR5, UPT, UPT, UR15, UR5, URZ ;  /* 0x000000050f057290 */ /* 0x000fe4000fffe0ff */
[----:B---3--:R-:W-:Y:S02]  /*00f0*/  UIMAD UR4, UR4, UR12, URZ ;  /* 0x0000000c040472a4 */ /* 0x008fe4000f8e02ff */
[----:B------:R-:W-:Y:S01]  /*0100*/  IMAD.X R5, RZ, RZ, -0x1, P0 ;  /* 0xffffffffff057424 */ /* 0x000fe200000e06ff */
[----:B------:R-:W-:Y:S01]  /*0110*/  IADD3 R11, P0, PT, R7, UR14, RZ ;  /* 0x0000000e070b7c10 */ /* 0x000fe2000ff1e0ff */
[----:B------:R-:W-:Y:S01]  /*0120*/  UIADD3.X UR7, UPT, UPT, UR7, -0x1, URZ, UP0, !UPT ;  /* 0xffffffff07077890 */ /* 0x000fe200087fe4ff */
[----:B-1----:R-:W-:-:S02]  /*0130*/  IMAD R6, R3, UR12, R0 ;  /* 0x0000000c03067c24 */ /* 0x002fc4000f8e0200 */
[----:B------:R-:W-:Y:S01]  /*0140*/  IADD3.X R9, PT, PT, R5, UR5, RZ, P0, !PT ;  /* 0x0000000505097c10 */ /* 0x000fe200087fe4ff */
[----:B----4-:R-:W-:Y:S02]  /*0150*/  IMAD R10, R8, UR8, RZ ;  /* 0x00000008080a7c24 */ /* 0x010fe4000f8e02ff */
[----:B------:R-:W-:Y:S01]  /*0160*/  VIADD R18, R0, UR4 ;  /* 0x0000000400127c36 */ /* 0x000fe20008000000 */
[----:B------:R-:W-:Y:S01]  /*0170*/  ISETP.NE.U32.AND P0, PT, R9, RZ, PT ;  /* 0x000000ff0900720c */ /* 0x000fe20003f05070 */
[----:B------:R-:W-:-:S12]  /*0180*/  IMAD.IADD R2, R10, 0x1, R3 ;  /* 0x000000010a027824 */ /* 0x000fd800078e0203 */
[----:B------:R-:W-:Y:S05]  /*0190*/  @P0 BRA `(.L_x_0) ;  /* 0x0000000000500947 */ /* 0x000fea0003800000 */
[----:B------:R-:W0:Y:S01]  /*01a0*/  I2F.U32.RP R4, R24 ;  /* 0x0000001800047306 */ /* 0x000e220000209000 */
[----:B------:R-:W-:Y:S01]  /*01b0*/  IADD3 R15, PT, PT, RZ, -R24, RZ ;  /* 0x80000018ff0f7210 */ /* 0x000fe20007ffe0ff */
[----:B------:R-:W-:Y:S01]  /*01c0*/  IMAD.MOV.U32 R27, RZ, RZ, RZ ;  /* 0x000000ffff1b7224 */ /* 0x000fe200078e00ff */
[----:B------:R-:W-:-:S05]  /*01d0*/  ISETP.NE.U32.AND P2, PT, R24, RZ, PT ;  /* 0x000000ff1800720c */ /* 0x000fca0003f45070 */
[----:B0-----:R-:W0:Y:S02]  /*01e0*/  MUFU.RCP R4, R4 ;  /* 0x0000000400047308 */ /* 0x001e240000001000 */
[----:B0-----:R-:W-:-:S06]  /*01f0*/  VIADD R12, R4, 0xffffffe ;  /* 0x0ffffffe040c7836 */ /* 0x001fcc0000000000 */
[----:B------:R0:W1:Y:S02]  /*0200*/  F2I.FTZ.U32.TRUNC.NTZ R13, R12 ;  /* 0x0000000c000d7305 */ /* 0x000064000021f000 */
[----:B0-----:R-:W-:Y:S02]  /*0210*/  IMAD.MOV.U32 R12, RZ, RZ, RZ ;  /* 0x000000ffff0c7224 */ /* 0x001fe400078e00ff */
[----:B-1----:R-:W-:-:S04]  /*0220*/  IMAD R15, R15, R13, RZ ;  /* 0x0000000d0f0f7224 */ /* 0x002fc800078e02ff */
[----:B------:R-:W-:-:S06]  /*0230*/  IMAD.HI.U32 R14, R13, R15, R12 ;  /* 0x0000000f0d0e7227 */ /* 0x000fcc00078e000c */
[----:B------:R-:W-:-:S04]  /*0240*/  IMAD.HI.U32 R26, R14, R11, RZ ;  /* 0x0000000b0e1a7227 */ /* 0x000fc800078e00ff */
[----:B------:R-:W-:-:S04]  /*0250*/  IMAD.MOV R13, RZ, RZ, -R26 ;  /* 0x000000ffff0d7224 */ /* 0x000fc800078e0a1a */
[----:B------:R-:W-:-:S05]  /*0260*/  IMAD R13, R24, R13, R11 ;  /* 0x0000000d180d7224 */ /* 0x000fca00078e020b */
[----:B------:R-:W-:-:S13]  /*0270*/  ISETP.GE.U32.AND P0, PT, R13, R24, PT ;  /* 0x000000180d00720c */ /* 0x000fda0003f06070 */
[----:B------:R-:W-:Y:S01]  /*0280*/  @P0 IMAD.IADD R13, R13, 0x1, -R24 ;  /* 0x000000010d0d0824 */ /* 0x000fe200078e0a18 */
[----:B------:R-:W-:-:S04]  /*0290*/  @P0 IADD3 R26, PT, PT, R26, 0x1, RZ ;  /* 0x000000011a1a0810 */ /* 0x000fc80007ffe0ff */
[----:B------:R-:W-:-:S13]  /*02a0*/  ISETP.GE.U32.AND P1, PT, R13, R24, PT ;  /* 0x000000180d00720c */ /* 0x000fda0003f26070 */
[----:B------:R-:W-:Y:S01]  /*02b0*/  @P1 VIADD R26, R26, 0x1 ;  /* 0x000000011a1a1836 */ /* 0x000fe20000000000 */
[----:B------:R-:W-:Y:S01]  /*02c0*/  @!P2 LOP3.LUT R26, RZ, R24, RZ, 0x33, !PT ;  /* 0x00000018ff1aa212 */ /* 0x000fe200078e33ff */
[----:B------:R-:W-:Y:S06]  /*02d0*/  BRA `(.L_x_1) ;  /* 0x0000000000187947 */ /* 0x000fec0003800000 */
.L_x_0:
[----:B------:R-:W-:Y:S01]  /*02e0*/  IMAD.MOV.U32 R28, RZ, RZ, R11 ;  /* 0x000000ffff1c7224 */ /* 0x000fe200078e000b */
[----:B------:R-:W-:Y:S01]  /*02f0*/  MOV R26, R9 ;  /* 0x00000009001a7202 */ /* 0x000fe20000000f00 */
[----:B------:R-:W-:Y:S01]  /*0300*/  IMAD.MOV.U32 R25, RZ, RZ, RZ ;  /* 0x000000ffff197224 */ /* 0x000fe200078e00ff */
[----:B------:R-:W-:-:S07]  /*0310*/  MOV R4, 0x330 ;  /* 0x0000033000047802 */ /* 0x000fce0000000f00 */
[----:B------:R-:W-:Y:S05]  /*0320*/  CALL.REL.NOINC `($__internal_0_$__cuda_sm20_div_u64) ;  /* 0x0000004000487944 */ /* 0x000fea0003c00000 */
[----:B------:R-:W-:-:S07]  /*0330*/  IMAD.MOV.U32 R27, RZ, RZ, R25 ;  /* 0x000000ffff1b7224 */ /* 0x000fce00078e0019 */
.L_x_1:
[----:B------:R-:W-:Y:S01]  /*0340*/  IMAD.WIDE.U32 R12, R26, R6, RZ ;  /* 0x000000061a0c7225 */ /* 0x000fe200078e00ff */
[----:B------:R-:W-:Y:S01]  /*0350*/  ISETP.LT.U32.AND P1, PT, R11, R24, PT ;  /* 0x000000180b00720c */ /* 0x000fe20003f21070 */
[----:B------:R-:W0:Y:S01]  /*0360*/  LDCU.64 UR10, c[0x0][0x358] ;  /* 0x00006b00ff0a77ac */ /* 0x000e220008000a00 */
[----:B------:R-:W-:Y:S01]  /*0370*/  BSSY.RECONVERGENT B0, `(.L_x_2) ;  /* 0x00000b3000007945 */ /* 0x000fe20003800200 */
[----:B------:R-:W-:Y:S01]  /*0380*/  IMAD R15, R27, R6, RZ ;  /* 0x000000061b0f7224 */ /* 0x000fe200078e02ff */
[----:B------:R-:W-:Y:S01]  /*0390*/  ISETP.GE.U32.AND P0, PT, R12, UR14, PT ;  /* 0x0000000e0c007c0c */ /* 0x000fe2000bf06070 */
[----:B------:R-:W1:Y:S02]  /*03a0*/  LDCU.64 UR8, c[0x0][0x398] ;  /* 0x00007300ff0877ac */ /* 0x000e640008000a00 */
[----:B------:R-:W-:Y:S01]  /*03b0*/  IMAD.IADD R4, R13, 0x1, R15 ;  /* 0x000000010d047824 */ /* 0x000fe200078e020f */
[----:B------:R-:W2:Y:S04]  /*03c0*/  LDCU.64 UR18, c[0x0][0x398] ;  /* 0x00007300ff1277ac */ /* 0x000ea80008000a00 */
[----:B------:R-:W-:Y:S01]  /*03d0*/  ISETP.GE.U32.AND.EX P0, PT, R4, UR5, PT, P0 ;  /* 0x0000000504007c0c */ /* 0x000fe2000bf06100 */
[----:B------:R-:W3:Y:S03]  /*03e0*/  LDCU.64 UR20, c[0x0][0x398] ;  /* 0x00007300ff1477ac */ /* 0x000ee60008000a00 */
[----:B------:R-:W-:-:S13]  /*03f0*/  ISETP.LT.U32.OR.EX P0, PT, R9, RZ, P0, P1 ;  /* 0x000000ff0900720c */ /* 0x000fda0000701510 */
[----:B012---:R-:W-:Y:S05]  /*0400*/  @P0 BRA `(.L_x_3) ;  /* 0x0000000800a40947 */ /* 0x007fea0003800000 */
[C---:B------:R-:W-:Y:S01]  /*0410*/  ISETP.GT.U32.AND P0, PT, R26.reuse, 0x1, PT ;  /* 0x000000011a00780c */ /* 0x040fe20003f04070 */
[----:B------:R-:W-:Y:S01]  /*0420*/  BSSY.RECONVERGENT B1, `(.L_x_4) ;  /* 0x0000093000017945 */ /* 0x000fe20003800200 */
[----:B------:R-:W-:Y:S02]  /*0430*/  MOV R17, R12 ;  /* 0x0000000c00117202 */ /* 0x000fe40000000f00 */
[C---:B------:R-:W-:Y:S02]  /*0440*/  ISETP.GT.U32.AND.EX P0, PT, R27.reuse, RZ, PT, P0 ;  /* 0x000000ff1b00720c */ /* 0x040fe40003f04100 */
[----:B------:R-:W-:Y:S02]  /*0450*/  LOP3.LUT R12, RZ, R17, RZ, 0x33, !PT ;  /* 0x00000011ff0c7212 */ /* 0x000fe400078e33ff */
[----:B------:R-:W-:Y:S02]  /*0460*/  SEL R9, R26, 0x1, P0 ;  /* 0x000000011a097807 */ /* 0x000fe40000000000 */
[----:B------:R-:W-:-:S02]  /*0470*/  SEL R11, R27, RZ, P0 ;  /* 0x000000ff1b0b7207 */ /* 0x000fc40000000000 */
[----:B------:R-:W-:Y:S02]  /*0480*/  LOP3.LUT R14, RZ, R4, RZ, 0x33, !PT ;  /* 0x00000004ff0e7212 */ /* 0x000fe400078e33ff */
[----:B------:R-:W-:Y:S02]  /*0490*/  IADD3 R12, P0, PT, R12, UR14, RZ ;  /* 0x0000000e0c0c7c10 */ /* 0x000fe4000ff1e0ff */
[----:B------:R-:W-:Y:S02]  /*04a0*/  IADD3 R9, P1, PT, R9, -0x1, RZ ;  /* 0xffffffff09097810 */ /* 0x000fe40007f3e0ff */
[----:B------:R-:W-:Y:S02]  /*04b0*/  IADD3.X R14, PT, PT, R14, UR5, RZ, P0, !PT ;  /* 0x000000050e0e7c10 */ /* 0x000fe400087fe4ff */
[----:B------:R-:W-:Y:S02]  /*04c0*/  IADD3.X R11, PT, PT, R11, -0x1, RZ, P1, !PT ;  /* 0xffffffff0b0b7810 */ /* 0x000fe40000ffe4ff */
[----:B------:R-:W-:-:S04]  /*04d0*/  ISETP.LT.U32.AND P0, PT, R12, R9, PT ;  /* 0x000000090c00720c */ /* 0x000fc80003f01070 */
[----:B------:R-:W-:-:S04]  /*04e0*/  ISETP.LT.U32.AND.EX P0, PT, R14, R11, PT, P0 ;  /* 0x0000000b0e00720c */ /* 0x000fc80003f01100 */
[----:B------:R-:W-:Y:S02]  /*04f0*/  SEL R9, R12, R9, P0 ;  /* 0x000000090c097207 */ /* 0x000fe40000000000 */
[----:B------:R-:W-:Y:S02]  /*0500*/  SEL R11, R14, R11, P0 ;  /* 0x0000000b0e0b7207 */ /* 0x000fe40000000000 */
[C---:B------:R-:W-:Y:S02]  /*0510*/  ISETP.GE.U32.AND P0, PT, R9.reuse, 0x3, PT ;  /* 0x000000030900780c */ /* 0x040fe40003f06070 */
[----:B------:R-:W-:Y:S02]  /*0520*/  IADD3 R14, P1, PT, R9, 0x1, RZ ;  /* 0x00000001090e7810 */ /* 0x000fe40007f3e0ff */
[----:B------:R-:W-:-:S03]  /*0530*/  ISETP.GE.U32.AND.EX P0, PT, R11, RZ, PT, P0 ;  /* 0x000000ff0b00720c */ /* 0x000fc60003f06100 */
[----:B------:R-:W-:Y:S01]  /*0540*/  IMAD.X R9, RZ, RZ, R11, P1 ;  /* 0x000000ffff097224 */ /* 0x000fe200008e060b */
[----:B------:R-:W-:-:S09]  /*0550*/  LOP3.LUT R11, R14, 0x3, RZ, 0xc0, !PT ;  /* 0x000000030e0b7812 */ /* 0x000fd200078ec0ff */
[----:B------:R-:W-:Y:S05]  /*0560*/  @!P0 BRA `(.L_x_5) ;  /* 0x0000000400f88947 */ /* 0x000fea0003800000 */
[----:B------:R-:W0:Y:S01]  /*0570*/  S2R R12, SR_CgaCtaId ;  /* 0x00000000000c7919 */ /* 0x000e220000008800 */
[----:B------:R-:W-:Y:S01]  /*0580*/  LOP3.LUT R14, R14, 0xfffffffc, RZ, 0xc0, !PT ;  /* 0xfffffffc0e0e7812 */ /* 0x000fe200078ec0ff */
[----:B------:R-:W-:Y:S01]  /*0590*/  BSSY.RELIABLE B2, `(.L_x_6) ;  /* 0x0000069000027945 */ /* 0x000fe20003800100 */
[----:B------:R-:W-:Y:S01]  /*05a0*/  MOV R15, 0x400 ;  /* 0x00000400000f7802 */ /* 0x000fe20000000f00 */
[----:B------:R-:W-:Y:S01]  /*05b0*/  IMAD.MOV.U32 R21, RZ, RZ, RZ ;  /* 0x000000ffff157224 */ /* 0x000fe200078e00ff */
[----:B------:R-:W-:Y:S01]  /*05c0*/  ISETP.GT.U32.AND P0, PT, R14, RZ, PT ;  /* 0x000000ff0e00720c */ /* 0x000fe20003f04070 */
[----:B------:R-:W-:-:S03]  /*05d0*/  IMAD.MOV.U32 R16, RZ, RZ, RZ ;  /* 0x000000ffff107224 */ /* 0x000fc600078e00ff */
[----:B------:R-:W-:Y:S02]  /*05e0*/  ISETP.GT.AND.EX P0, PT, R9, RZ, PT, P0 ;  /* 0x000000ff0900720c */ /* 0x000fe40003f04300 */
[----:B0-----:R-:W-:-:S11]  /*05f0*/  LEA R15, R12, R15, 0x18 ;  /* 0x0000000f0c0f7211 */ /* 0x001fd600078ec0ff */
[----:B------:R-:W-:Y:S05]  /*0600*/  @!P0 BRA `(.L_x_7) ;  /* 0x0000000400848947 */ /* 0x000fea0003800000 */
[----:B------:R-:W-:Y:S01]  /*0610*/  IADD3 R12, P0, PT, -R21, R14, RZ ;  /* 0x0000000e150c7210 */ /* 0x000fe20007f1e1ff */
[----:B------:R-:W-:Y:S03]  /*0620*/  BSSY.RECONVERGENT B3, `(.L_x_8) ;  /* 0x0000039000037945 */ /* 0x000fe60003800200 */
[----:B------:R-:W-:Y:S02]  /*0630*/  ISETP.GT.U32.AND P1, PT, R12, 0xc, PT ;  /* 0x0000000c0c00780c */ /* 0x000fe40003f24070 */
[----:B------:R-:W-:Y:S02]  /*0640*/  IADD3.X R12, PT, PT, ~R16, R9, RZ, P0, !PT ;  /* 0x00000009100c7210 */ /* 0x000fe400007fe5ff */
[----:B------:R-:W-:Y:S02]  /*0650*/  PLOP3.LUT P0, PT, PT, PT, PT, 0x80, 0x8 ;  /* 0x000000000008781c */ /* 0x000fe40003f0f070 */
[----:B------:R-:W-:-:S13]  /*0660*/  ISETP.GT.AND.EX P1, PT, R12, RZ, PT, P1 ;  /* 0x000000ff0c00720c */ /* 0x000fda0003f24310 */
[----:B------:R-:W-:Y:S05]  /*0670*/  @!P1 BRA `(.L_x_9) ;  /* 0x0000000000cc9947 */ /* 0x000fea0003800000 */
[----:B------:R-:W-:Y:S02]  /*0680*/  IADD3 R20, P1, PT, R14, -0xc, RZ ;  /* 0xfffffff40e147810 */ /* 0x000fe40007f3e0ff */
[----:B------:R-:W-:Y:S02]  /*0690*/  PLOP3.LUT P0, PT, PT, PT, PT, 0x8, 0x80 ;  /* 0x000000000080781c */ /* 0x000fe40003f0e170 */
[----:B------:R-:W-:-:S11]  /*06a0*/  IADD3.X R23, PT, PT, R9, -0x1, RZ, P1, !PT ;  /* 0xffffffff09177810 */ /* 0x000fd60000ffe4ff */
.L_x_10:
[----:B-1----:R-:W-:-:S04]  /*06b0*/  LEA R12, P1, R17, UR8, 0x2 ;  /* 0x00000008110c7c11 */ /* 0x002fc8000f8210ff */
[----:B------:R-:W-:-:S05]  /*06c0*/  LEA.HI.X R13, R17, UR9, R4, 0x2, P1 ;  /* 0x00000009110d7c11 */ /* 0x000fca00088f1404 */
[----:B------:R-:W2:Y:S04]  /*06d0*/  LDG.E.CONSTANT R32, desc[UR10][R12.64+0xc] ;  /* 0x00000c0a0c207981 */ /* 0x000ea8000c1e9900 */
[----:B------:R-:W4:Y:S04]  /*06e0*/  LDG.E.CONSTANT R28, desc[UR10][R12.64] ;  /* 0x0000000a0c1c7981 */ /* 0x000f28000c1e9900 */
[----:B------:R-:W5:Y:S04]  /*06f0*/  LDG.E.CONSTANT R30, desc[UR10][R12.64+0x8] ;  /* 0x0000080a0c1e7981 */ /* 0x000f68000c1e9900 */
[----:B------:R-:W3:Y:S01]  /*0700*/  LDG.E.CONSTANT R36, desc[UR10][R12.64+0x4] ;  /* 0x0000040a0c247981 */ /* 0x000ee2000c1e9900 */
[----:B------:R-:W-:-:S03]  /*0710*/  IMAD R37, R17, 0x4, R15 ;  /* 0x0000000411257824 */ /* 0x000fc600078e020f */
[----:B------:R-:W3:Y:S04]  /*0720*/  LDG.E.CONSTANT R22, desc[UR10][R12.64+0x10] ;  /* 0x0000100a0c167981 */ /* 0x000ee8000c1e9900 */
        /* <DEDUP_REMOVED lines=8> */
[----:B--2---:R0:W-:Y:S04]  /*07b0*/  STS [R37+0xc], R32 ;  /* 0x00000c2025007388 */ /* 0x0041e80000000800 */
[----:B----4-:R1:W-:Y:S04]  /*07c0*/  STS [R37], R28 ;  /* 0x0000001c25007388 */ /* 0x0103e80000000800 */
[----:B-----5:R2:W-:Y:S04]  /*07d0*/  STS [R37+0x8], R30 ;  /* 0x0000081e25007388 */ /* 0x0205e80000000800 */
[----:B0-----:R-:W4:Y:S04]  /*07e0*/  LDG.E.CONSTANT R32, desc[UR10][R12.64+0x28] ;  /* 0x0000280a0c207981 */ /* 0x001f28000c1e9900 */
[----:B-1----:R-:W5:Y:S04]  /*07f0*/  LDG.E.CONSTANT R28, desc[UR10][R12.64+0x38] ;  /* 0x0000380a0c1c7981 */ /* 0x002f68000c1e9900 */
[----:B--2---:R0:W2:Y:S04]  /*0800*/  LDG.E.CONSTANT R30, desc[UR10][R12.64+0x30] ;  /* 0x0000300a0c1e7981 */ /* 0x0040a8000c1e9900 */
[----:B---3--:R1:W-:Y:S02]  /*0810*/  STS [R37+0x4], R36 ;  /* 0x0000042425007388 */ /* 0x0083e40000000800 */
[----:B-1----:R-:W-:-:S04]  /*0820*/  VIADD R36, R17, 0x4 ;  /* 0x0000000411247836 */ /* 0x002fc80000000000 */
[----:B------:R-:W-:Y:S01]  /*0830*/  IMAD R36, R36, 0x4, R15 ;  /* 0x0000000424247824 */ /* 0x000fe200078e020f */
[----:B------:R-:W-:-:S04]  /*0840*/  IADD3 R37, PT, PT, R17, 0x8, RZ ;  /* 0x0000000811257810 */ /* 0x000fc80007ffe0ff */
[----:B------:R1:W-:Y:S01]  /*0850*/  STS [R36], R22 ;  /* 0x0000001624007388 */ /* 0x0003e20000000800 */
[--C-:B------:R-:W-:Y:S01]  /*0860*/  IMAD R37, R37, 0x4, R15.reuse ;  /* 0x0000000425257824 */ /* 0x100fe200078e020f */
[----:B------:R-:W-:Y:S01]  /*0870*/  IADD3 R21, P1, PT, R21, 0x10, RZ ;  /* 0x0000001015157810 */ /* 0x000fe20007f3e0ff */
[----:B-1----:R-:W-:Y:S01]  /*0880*/  VIADD R22, R17, 0xc ;  /* 0x0000000c11167836 */ /* 0x002fe20000000000 */
[----:B------:R1:W-:Y:S03]  /*0890*/  STS [R36+0x4], R25 ;  /* 0x0000041924007388 */ /* 0x0003e60000000800 */
[----:B0-----:R-:W-:Y:S01]  /*08a0*/  IMAD R12, R22, 0x4, R15 ;  /* 0x00000004160c7824 */ /* 0x001fe200078e020f */
[----:B------:R1:W-:Y:S01]  /*08b0*/  STS [R36+0x8], R26 ;  /* 0x0000081a24007388 */ /* 0x0003e20000000800 */
[----:B------:R-:W-:-:S03]  /*08c0*/  IADD3.X R16, PT, PT, RZ, R16, RZ, P1, !PT ;  /* 0x00000010ff107210 */ /* 0x000fc60000ffe4ff */
[----:B------:R1:W-:Y:S01]  /*08d0*/  STS [R36+0xc], R27 ;  /* 0x00000c1b24007388 */ /* 0x0003e20000000800 */
[----:B------:R-:W-:-:S03]  /*08e0*/  ISETP.GE.U32.AND P1, PT, R21, R20, PT ;  /* 0x000000141500720c */ /* 0x000fc60003f26070 */
[----:B------:R1:W-:Y:S04]  /*08f0*/  STS [R37], R34 ;  /* 0x0000002225007388 */ /* 0x0003e80000000800 */
[----:B------:R1:W-:Y:S04]  /*0900*/  STS [R37+0x4], R33 ;  /* 0x0000042125007388 */ /* 0x0003e80000000800 */
[----:B------:R1:W-:Y:S01]  /*0910*/  STS [R37+0xc], R31 ;  /* 0x00000c1f25007388 */ /* 0x0003e20000000800 */
[----:B------:R-:W-:Y:S02]  /*0920*/  ISETP.GE.AND.EX P1, PT, R16, R23, PT, P1 ;  /* 0x000000171000720c */ /* 0x000fe40003f26310 */
[----:B------:R-:W-:-:S05]  /*0930*/  IADD3 R17, P2, PT, R17, 0x10, RZ ;  /* 0x0000001011117810 */ /* 0x000fca0007f5e0ff */
[----:B------:R-:W-:Y:S01]  /*0940*/  IMAD.X R4, RZ, RZ, R4, P2 ;  /* 0x000000ffff047224 */ /* 0x000fe200010e0604 */
[----:B----4-:R1:W-:Y:S04]  /*0950*/  STS [R37+0x8], R32 ;  /* 0x0000082025007388 */ /* 0x0103e80000000800 */
[----:B------:R1:W-:Y:S04]  /*0960*/  STS [R12+0x4], R29 ;  /* 0x0000041d0c007388 */ /* 0x0003e80000000800 */
[----:B--2---:R1:W-:Y:S04]  /*0970*/  STS [R12], R30 ;  /* 0x0000001e0c007388 */ /* 0x0043e80000000800 */
[----:B-----5:R1:W-:Y:S04]  /*0980*/  STS [R12+0x8], R28 ;  /* 0x0000081c0c007388 */ /* 0x0203e80000000800 */
[----:B------:R1:W-:Y:S01]  /*0990*/  STS [R12+0xc], R35 ;  /* 0x00000c230c007388 */ /* 0x0003e20000000800 */
[----:B------:R-:W-:Y:S05]  /*09a0*/  @!P1 BRA `(.L_x_10) ;  /* 0xfffffffc00409947 */ /* 0x000fea000383ffff */
.L_x_9:
[----:B---3--:R-:W-:Y:S05]  /*09b0*/  BSYNC.RECONVERGENT B3 ;  /* 0x0000000000037941 */ /* 0x008fea0003800200 */
.L_x_8:
[----:B-1----:R-:W-:Y:S01]  /*09c0*/  IADD3 R12, P2, PT, -R21, R14, RZ ;  /* 0x0000000e150c7210 */ /* 0x002fe20007f5e1ff */
[----:B------:R-:W-:Y:S03]  /*09d0*/  BSSY.RECONVERGENT B3, `(.L_x_11) ;  /* 0x0000020000037945 */ /* 0x000fe60003800200 */
[----:B------:R-:W-:Y:S01]  /*09e0*/  ISETP.GT.U32.AND P1, PT, R12, 0x4, PT ;  /* 0x000000040c00780c */ /* 0x000fe20003f24070 */
[----:B------:R-:W-:-:S05]  /*09f0*/  IMAD.X R12, R9, 0x1, ~R16, P2 ;  /* 0x00000001090c7824 */ /* 0x000fca00010e0e10 */
[----:B------:R-:W-:-:S13]  /*0a00*/  ISETP.GT.AND.EX P1, PT, R12, RZ, PT, P1 ;  /* 0x000000ff0c00720c */ /* 0x000fda0003f24310 */
[----:B------:R-:W-:Y:S05]  /*0a10*/  @!P1 BRA `(.L_x_12) ;  /* 0x00000000006c9947 */ /* 0x000fea0003800000 */
[----:B------:R-:W0:Y:S02]  /*0a20*/  LDCU.64 UR16, c[0x0][0x398] ;  /* 0x00007300ff1077ac */ /* 0x000e240008000a00 */
[----:B0-----:R-:W-:-:S04]  /*0a30*/  LEA R12, P0, R17, UR16, 0x2 ;  /* 0x00000010110c7c11 */ /* 0x001fc8000f8010ff */
[----:B------:R-:W-:-:S05]  /*0a40*/  LEA.HI.X R13, R17, UR17, R4, 0x2, P0 ;  /* 0x00000011110d7c11 */ /* 0x000fca00080f1404 */
[----:B------:R-:W2:Y:S04]  /*0a50*/  LDG.E.CONSTANT R20, desc[UR10][R12.64] ;  /* 0x0000000a0c147981 */ /* 0x000ea8000c1e9900 */
[----:B------:R-:W3:Y:S04]  /*0a60*/  LDG.E.CONSTANT R22, desc[UR10][R12.64+0x4] ;  /* 0x0000040a0c167981 */ /* 0x000ee8000c1e9900 */
[----:B------:R-:W4:Y:S04]  /*0a70*/  LDG.E.CONSTANT R26, desc[UR10][R12.64+0x8] ;  /* 0x0000080a0c1a7981 */ /* 0x000f28000c1e9900 */
[----:B------:R-:W5:Y:S04]  /*0a80*/  LDG.E.CONSTANT R28, desc[UR10][R12.64+0xc] ;  /* 0x00000c0a0c1c7981 */ /* 0x000f68000c1e9900 */
[----:B------:R-:W5:Y:S04]  /*0a90*/  LDG.E.CONSTANT R25, desc[UR10][R12.64+0x10] ;  /* 0x0000100a0c197981 */ /* 0x000f68000c1e9900 */
[----:B------:R-:W5:Y:S04]  /*0aa0*/  LDG.E.CONSTANT R27, desc[UR10][R12.64+0x14] ;  /* 0x0000140a0c1b7981 */ /* 0x000f68000c1e9900 */
[----:B------:R-:W5:Y:S04]  /*0ab0*/  LDG.E.CONSTANT R29, desc[UR10][R12.64+0x18] ;  /* 0x0000180a0c1d7981 */ /* 0x000f68000c1e9900 */
[----:B------:R-:W5:Y:S01]  /*0ac0*/  LDG.E.CONSTANT R31, desc[UR10][R12.64+0x1c] ;  /* 0x00001c0a0c1f7981 */ /* 0x000f62000c1e9900 */
[C---:B------:R-:W-:Y:S01]  /*0ad0*/  IADD3 R30, PT, PT, R17.reuse, 0x4, RZ ;  /* 0x00000004111e7810 */ /* 0x040fe20007ffe0ff */
[----:B------:R-:W-:Y:S01]  /*0ae0*/  IMAD R23, R17, 0x4, R15 ;  /* 0x0000000411177824 */ /* 0x000fe200078e020f */
[----:B------:R-:W-:-:S02]  /*0af0*/  IADD3 R21, P2, PT, R21, 0x8, RZ ;  /* 0x0000000815157810 */ /* 0x000fc40007f5e0ff */
[----:B------:R-:W-:Y:S01]  /*0b00*/  IADD3 R17, P1, PT, R17, 0x8, RZ ;  /* 0x0000000811117810 */ /* 0x000fe20007f3e0ff */
[----:B------:R-:W-:Y:S01]  /*0b10*/  IMAD R30, R30, 0x4, R15 ;  /* 0x000000041e1e7824 */ /* 0x000fe200078e020f */
[----:B------:R-:W-:Y:S01]  /*0b20*/  PLOP3.LUT P0, PT, PT, PT, PT, 0x8, 0x80 ;  /* 0x000000000080781c */ /* 0x000fe20003f0e170 */
[----:B------:R-:W-:Y:S02]  /*0b30*/  IMAD.X R16, RZ, RZ, R16, P2 ;  /* 0x000000ffff107224 */ /* 0x000fe400010e0610 */
[----:B------:R-:W-:Y:S01]  /*0b40*/  IMAD.X R4, RZ, RZ, R4, P1 ;  /* 0x000000ffff047224 */ /* 0x000fe200008e0604 */
[----:B--2---:R0:W-:Y:S04]  /*0b50*/  STS [R23], R20 ;  /* 0x0000001417007388 */ /* 0x0041e80000000800 */
[----:B---3--:R0:W-:Y:S04]  /*0b60*/  STS [R23+0x4], R22 ;  /* 0x0000041617007388 */ /* 0x0081e80000000800 */
[----:B----4-:R0:W-:Y:S04]  /*0b70*/  STS [R23+0x8], R26 ;  /* 0x0000081a17007388 */ /* 0x0101e80000000800 */
[----:B-----5:R0:W-:Y:S04]  /*0b80*/  STS [R23+0xc], R28 ;  /* 0x00000c1c17007388 */ /* 0x0201e80000000800 */
[----:B------:R0:W-:Y:S04]  /*0b90*/  STS [R30], R25 ;  /* 0x000000191e007388 */ /* 0x0001e80000000800 */
[----:B------:R0:W-:Y:S04]  /*0ba0*/  STS [R30+0x4], R27 ;  /* 0x0000041b1e007388 */ /* 0x0001e80000000800 */
[----:B------:R0:W-:Y:S04]  /*0bb0*/  STS [R30+0x8], R29 ;  /* 0x0000081d1e007388 */ /* 0x0001e80000000800 */
[----:B------:R0:W-:Y:S02]  /*0bc0*/  STS [R30+0xc], R31 ;  /* 0x00000c1f1e007388 */ /* 0x0001e40000000800 */
.L_x_12:
[----:B------:R-:W-:Y:S05]  /*0bd0*/  BSYNC.RECONVERGENT B3 ;  /* 0x0000000000037941 */ /* 0x000fea0003800200 */
.L_x_11:
[----:B------:R-:W-:-:S04]  /*0be0*/  ISETP.NE.U32.AND P1, PT, R21, R14, PT ;  /* 0x0000000e1500720c */ /* 0x000fc80003f25070 */
[----:B------:R-:W-:-:S13]  /*0bf0*/  ISETP.NE.OR.EX P0, PT, R16, R9, P0, P1 ;  /* 0x000000091000720c */ /* 0x000fda0000705710 */
[----:B------:R-:W-:Y:S05]  /*0c00*/  @!P0 BREAK.RELIABLE B2 ;  /* 0x0000000000028942 */ /* 0x000fea0003800100 */
[----:B------:R-:W-:Y:S05]  /*0c10*/  @!P0 BRA `(.L_x_5) ;  /* 0x00000000004c8947 */ /* 0x000fea0003800000 */
.L_x_7:
[----:B---3--:R-:W-:Y:S05]  /*0c20*/  BSYNC.RELIABLE B2 ;  /* 0x0000000000027941 */ /* 0x008fea0003800100 */
.L_x_6:
[----:B------:R-:W-:-:S04]  /*0c30*/  LEA R12, P0, R17, UR18, 0x2 ;  /* 0x00000012110c7c11 */ /* 0x000fc8000f8010ff */
[----:B------:R-:W-:-:S05]  /*0c40*/  LEA.HI.X R13, R17, UR19, R4, 0x2, P0 ;  /* 0x00000013110d7c11 */ /* 0x000fca00080f1404 */
[----:B01----:R-:W2:Y:S04]  /*0c50*/  LDG.E.CONSTANT R20, desc[UR10][R12.64] ;  /* 0x0000000a0c147981 */ /* 0x003ea8000c1e9900 */
[----:B------:R-:W3:Y:S04]  /*0c60*/  LDG.E.CONSTANT R22, desc[UR10][R12.64+0x4] ;  /* 0x0000040a0c167981 */ /* 0x000ee8000c1e9900 */
[----:B------:R-:W4:Y:S04]  /*0c70*/  LDG.E.CONSTANT R26, desc[UR10][R12.64+0x8] ;  /* 0x0000080a0c1a7981 */ /* 0x000f28000c1e9900 */
[----:B------:R-:W5:Y:S01]  /*0c80*/  LDG.E.CONSTANT R28, desc[UR10][R12.64+0xc] ;  /* 0x00000c0a0c1c7981 */ /* 0x000f62000c1e9900 */
[----:B------:R-:W-:-:S02]  /*0c90*/  LEA R23, R17, R15, 0x2 ;  /* 0x0000000f11177211 */ /* 0x000fc400078e10ff */
[----:B------:R-:W-:Y:S02]  /*0ca0*/  IADD3 R21, P0, PT, R21, 0x4, RZ ;  /* 0x0000000415157810 */ /* 0x000fe40007f1e0ff */
[----:B------:R-:W-:-:S03]  /*0cb0*/  IADD3 R17, P1, PT, R17, 0x4, RZ ;  /* 0x0000000411117810 */ /* 0x000fc60007f3e0ff */
[----:B------:R-:W-:Y:S01]  /*0cc0*/  IMAD.X R16, RZ, RZ, R16, P0 ;  /* 0x000000ffff107224 */ /* 0x000fe200000e0610 */
[----:B------:R-:W-:Y:S01]  /*0cd0*/  ISETP.NE.U32.AND P0, PT, R21, R14, PT ;  /* 0x0000000e1500720c */ /* 0x000fe20003f05070 */
[----:B------:R-:W-:-:S03]  /*0ce0*/  IMAD.X R4, RZ, RZ, R4, P1 ;  /* 0x000000ffff047224 */ /* 0x000fc600008e0604 */
[----:B------:R-:W-:Y:S01]  /*0cf0*/  ISETP.NE.AND.EX P0, PT, R16, R9, PT, P0 ;  /* 0x000000091000720c */ /* 0x000fe20003f05300 */
[----:B--2---:R1:W-:Y:S04]  /*0d00*/  STS [R23], R20 ;  /* 0x0000001417007388 */ /* 0x0043e80000000800 */
[----:B---3--:R1:W-:Y:S04]  /*0d10*/  STS [R23+0x4], R22 ;  /* 0x0000041617007388 */ /* 0x0083e80000000800 */
[----:B----4-:R1:W-:Y:S04]  /*0d20*/  STS [R23+0x8], R26 ;  /* 0x0000081a17007388 */ /* 0x0103e80000000800 */
[----:B-----5:R1:W-:Y:S01]  /*0d30*/  STS [R23+0xc], R28 ;  /* 0x00000c1c17007388 */ /* 0x0203e20000000800 */
[----:B------:R-:W-:Y:S05]  /*0d40*/  @P0 BRA `(.L_x_6) ;  /* 0xfffffffc00b80947 */ /* 0x000fea000383ffff */
.L_x_5:
[----:B---3--:R-:W-:Y:S05]  /*0d50*/  BSYNC.RECONVERGENT B1 ;  /* 0x0000000000017941 */ /* 0x008fea0003800200 */
.L_x_4:
[----:B------:R-:W-:-:S04]  /*0d60*/  ISETP.NE.U32.AND P0, PT, R11, RZ, PT ;  /* 0x000000ff0b00720c */ /* 0x000fc80003f05070 */
[----:B------:R-:W-:-:S13]  /*0d70*/  ISETP.NE.AND.EX P0, PT, RZ, RZ, PT, P0 ;  /* 0x000000ffff00720c */ /* 0x000fda0003f05300 */
[----:B------:R-:W-:Y:S05]  /*0d80*/  @!P0 BRA `(.L_x_3) ;  /* 0x0000000000448947 */ /* 0x000fea0003800000 */
[----:B------:R-:W2:Y:S01]  /*0d90*/  S2R R13, SR_CgaCtaId ;  /* 0x00000000000d7919 */ /* 0x000ea20000008800 */
[----:B------:R-:W-:Y:S01]  /*0da0*/  MOV R12, 0x400 ;  /* 0x00000400000c7802 */ /* 0x000fe20000000f00 */
[----:B------:R-:W-:Y:S02]  /*0db0*/  HFMA2 R9, -RZ, RZ, 0, 0 ;  /* 0x00000000ff097431 */ /* 0x000fe400000001ff */
[----:B------:R-:W-:Y:S01]  /*0dc0*/  IMAD.MOV.U32 R14, RZ, RZ, RZ ;  /* 0x000000ffff0e7224 */ /* 0x000fe200078e00ff */
[----:B--2---:R-:W-:-:S07]  /*0dd0*/  LEA R16, R13, R12, 0x18 ;  /* 0x0000000c0d107211 */ /* 0x004fce00078ec0ff */
.L_x_13:
[----:B--2---:R-:W-:-:S04]  /*0de0*/  LEA R12, P0, R17, UR20, 0x2 ;  /* 0x00000014110c7c11 */ /* 0x004fc8000f8010ff */
[----:B------:R-:W-:-:S05]  /*0df0*/  LEA.HI.X R13, R17, UR21, R4, 0x2, P0 ;  /* 0x00000015110d7c11 */ /* 0x000fca00080f1404 */
[----:B------:R-:W2:Y:S01]  /*0e00*/  LDG.E.CONSTANT R12, desc[UR10][R12.64] ;  /* 0x0000000a0c0c7981 */ /* 0x000ea2000c1e9900 */
[C---:B------:R-:W-:Y:S01]  /*0e10*/  IMAD R15, R17.reuse, 0x4, R16 ;  /* 0x00000004110f7824 */ /* 0x040fe200078e0210 */
[----:B------:R-:W-:Y:S02]  /*0e20*/  IADD3 R14, P0, PT, R14, 0x1, RZ ;  /* 0x000000010e0e7810 */ /* 0x000fe40007f1e0ff */
[----:B------:R-:W-:-:S03]  /*0e30*/  IADD3 R17, P1, PT, R17, 0x1, RZ ;  /* 0x0000000111117810 */ /* 0x000fc60007f3e0ff */
[----:B------:R-:W-:Y:S01]  /*0e40*/  IMAD.X R9, RZ, RZ, R9, P0 ;  /* 0x000000ffff097224 */ /* 0x000fe200000e0609 */
[----:B------:R-:W-:Y:S01]  /*0e50*/  ISETP.NE.U32.AND P0, PT, R14, R11, PT ;  /* 0x0000000b0e00720c */ /* 0x000fe20003f05070 */
[----:B------:R-:W-:-:S03]  /*0e60*/  IMAD.X R4, RZ, RZ, R4, P1 ;  /* 0x000000ffff047224 */ /* 0x000fc600008e0604 */
[----:B------:R-:W-:Y:S01]  /*0e70*/  ISETP.NE.AND.EX P0, PT, R9, RZ, PT, P0 ;  /* 0x000000ff0900720c */ /* 0x000fe20003f05300 */
[----:B--2---:R2:W-:-:S12]  /*0e80*/  STS [R15], R12 ;  /* 0x0000000c0f007388 */ /* 0x0045d80000000800 */
[----:B------:R-:W-:Y:S05]  /*0e90*/  @P0 BRA `(.L_x_13) ;  /* 0xfffffffc00d00947 */ /* 0x000fea000383ffff */
.L_x_3:
[----:B---3--:R-:W-:Y:S05]  /*0ea0*/  BSYNC.RECONVERGENT B0 ;  /* 0x0000000000007941 */ /* 0x008fea0003800200 */
.L_x_2:
[----:B------:R-:W-:Y:S05]  /*0eb0*/  WARPSYNC.ALL ;  /* 0x0000000000007948 */ /* 0x000fea0003800000 */
[----:B------:R-:W-:-:S04]  /*0ec0*/  ULOP3.LUT UR5, UR6, 0xfffffffe, URZ, 0xc0, !UPT ;  /* 0xfffffffe06057892 */ /* 0x000fc8000f8ec0ff */
[----:B------:R-:W-:Y:S02]  /*0ed0*/  UIADD3 UR15, UP0, UPT, UR12, UR5, URZ ;  /* 0x000000050c0f7290 */ /* 0x000fe4000ff1e0ff */
[----:B------:R-:W-:Y:S02]  /*0ee0*/  IADD3 R8, P0, PT, R8, UR5, RZ ;  /* 0x0000000508087c10 */ /* 0x000fe4000ff1e0ff */
[----:B------:R-:W-:Y:S02]  /*0ef0*/  UIADD3.X UR8, UPT, UPT, URZ, UR7, URZ, UP0, !UPT ;  /* 0x00000007ff087290 */ /* 0x000fe400087fe4ff */
[----:B------:R-:W-:Y:S01]  /*0f00*/  IADD3.X R4, PT, PT, RZ, UR7, RZ, P0, !PT ;  /* 0x00000007ff047c10 */ /* 0x000fe200087fe4ff */
[C---:B--2---:R-:W-:Y:S01]  /*0f10*/  IMAD.WIDE.U32 R12, R8.reuse, UR15, RZ ;  /* 0x0000000f080c7c25 */ /* 0x044fe2000f8e00ff */
[----:B------:R-:W2:Y:S03]  /*0f20*/  LDCU UR5, c[0x0][0x3a0] ;  /* 0x00007400ff0577ac */ /* 0x000ea60008000800 */
[----:B------:R-:W-:Y:S01]  /*0f30*/  IMAD R9, R8, UR8, RZ ;  /* 0x0000000808097c24 */ /* 0x000fe2000f8e02ff */
[----:B------:R-:W-:-:S03]  /*0f40*/  IADD3 R7, P0, PT, R7, R12, RZ ;  /* 0x0000000c07077210 */ /* 0x000fc60007f1e0ff */
[----:B------:R-:W-:-:S04]  /*0f50*/  IMAD R9, R4, UR15, R9 ;  /* 0x0000000f04097c24 */ /* 0x000fc8000f8e0209 */
[----:B------:R-:W-:-:S04]  /*0f60*/  IMAD.IADD R8, R13, 0x1, R9 ;  /* 0x000000010d087824 */ /* 0x000fc800078e0209 */
[----:B------:R-:W-:Y:S01]  /*0f70*/  IMAD.X R5, R8, 0x1, R5, P0 ;  /* 0x0000000108057824 */ /* 0x000fe200000e0605 */
[----:B--2---:R-:W-:-:S04]  /*0f80*/  UIMAD UR5, UR5, UR5, URZ ;  /* 0x00000005050572a4 */ /* 0x004fc8000f8e02ff */
[----:B------:R-:W-:-:S13]  /*0f90*/  ISETP.NE.U32.AND P0, PT, R5, RZ, PT ;  /* 0x000000ff0500720c */ /* 0x000fda0003f05070 */
[----:B------:R-:W-:Y:S05]  /*0fa0*/  @P0 BRA `(.L_x_14) ;  /* 0x0000000000500947 */ /* 0x000fea0003800000 */
[----:B------:R-:W2:Y:S01]  /*0fb0*/  I2F.U32.RP R4, R24 ;  /* 0x0000001800047306 */ /* 0x000ea20000209000 */
[----:B------:R-:W-:Y:S01]  /*0fc0*/  IADD3 R9, PT, PT, RZ, -R24, RZ ;  /* 0x80000018ff097210 */ /* 0x000fe20007ffe0ff */
[----:B0-----:R-:W-:Y:S01]  /*0fd0*/  IMAD.MOV.U32 R27, RZ, RZ, RZ ;  /* 0x000000ffff1b7224 */ /* 0x001fe200078e00ff */
[----:B------:R-:W-:-:S05]  /*0fe0*/  ISETP.NE.U32.AND P2, PT, R24, RZ, PT ;  /* 0x000000ff1800720c */ /* 0x000fca0003f45070 */
[----:B--2---:R-:W0:Y:S02]  /*0ff0*/  MUFU.RCP R4, R4 ;  /* 0x0000000400047308 */ /* 0x004e240000001000 */
[----:B0-----:R-:W-:-:S06]  /*1000*/  VIADD R14, R4, 0xffffffe ;  /* 0x0ffffffe040e7836 */ /* 0x001fcc0000000000 */
[----:B------:R0:W2:Y:S02]  /*1010*/  F2I.FTZ.U32.TRUNC.NTZ R15, R14 ;  /* 0x0000000e000f7305 */ /* 0x0000a4000021f000 */
[----:B0-----:R-:W-:Y:S02]  /*1020*/  IMAD.MOV.U32 R14, RZ, RZ, RZ ;  /* 0x000000ffff0e7224 */ /* 0x001fe400078e00ff */
[----:B--2---:R-:W-:-:S04]  /*1030*/  IMAD R9, R9, R15, RZ ;  /* 0x0000000f09097224 */ /* 0x004fc800078e02ff */
[----:B-1----:R-:W-:-:S06]  /*1040*/  IMAD.HI.U32 R26, R15, R9, R14 ;  /* 0x000000090f1a7227 */ /* 0x002fcc00078e000e */
        /* <DEDUP_REMOVED lines=10> */
.L_x_14:
[----:B01----:R-:W-:Y:S01]  /*10f0*/  IMAD.MOV.U32 R28, RZ, RZ, R7 ;  /* 0x000000ffff1c7224 */ /* 0x003fe200078e0007 */
[----:B------:R-:W-:Y:S01]  /*1100*/  MOV R26, R5 ;  /* 0x00000005001a7202 */ /* 0x000fe20000000f00 */
[----:B------:R-:W-:Y:S01]  /*1110*/  IMAD.MOV.U32 R25, RZ, RZ, RZ ;  /* 0x000000ffff197224 */ /* 0x000fe200078e00ff */
[----:B------:R-:W-:-:S07]  /*1120*/  MOV R4, 0x1140 ;  /* 0x0000114000047802 */ /* 0x000fce0000000f00 */
[----:B------:R-:W-:Y:S05]  /*1130*/  CALL.REL.NOINC `($__internal_0_$__cuda_sm20_div_u64) ;  /* 0x0000003000c47944 */ /* 0x000fea0003c00000 */
[----:B------:R-:W-:-:S07]  /*1140*/  IMAD.MOV.U32 R27, RZ, RZ, R25 ;  /* 0x000000ffff1b7224 */ /* 0x000fce00078e0019 */
.L_x_15:
[----:B------:R-:W0:Y:S01]  /*1150*/  LDC.64 R16, c[0x0][0x3a0] ;  /* 0x0000e800ff107b82 */ /* 0x000e220000000a00 */
[----:B------:R-:W-:Y:S01]  /*1160*/  IMAD R9, R27, R6, RZ ;  /* 0x000000061b097224 */ /* 0x000fe200078e02ff */
[----:B------:R-:W-:Y:S01]  /*1170*/  ISETP.LT.U32.AND P1, PT, R7, R24, PT ;  /* 0x000000180700720c */ /* 0x000fe20003f21070 */
[----:B------:R-:W-:Y:S01]  /*1180*/  IMAD.WIDE.U32 R14, R26, R6, RZ ;  /* 0x000000061a0e7225 */ /* 0x000fe200078e00ff */
[----:B------:R-:W-:Y:S01]  /*1190*/  UMOV UR6, 0x400 ;  /* 0x0000040000067882 */ /* 0x000fe20000000000 */
[----:B------:R-:W-:Y:S01]  /*11a0*/  USHF.L.U32 UR5, UR5, 0x2, URZ ;  /* 0x0000000205057899 */ /* 0x000fe200080006ff */
[----:B------:R-:W-:Y:S01]  /*11b0*/  BSSY.RECONVERGENT B1, `(.L_x_16) ;  /* 0x000026f000017945 */ /* 0x000fe20003800200 */
[----:B------:R-:W-:Y:S01]  /*11c0*/  IMAD.IADD R9, R15, 0x1, R9 ;  /* 0x000000010f097824 */ /* 0x000fe200078e0209 */
[----:B------:R-:W1:Y:S01]  /*11d0*/  S2UR UR7, SR_CgaCtaId ;  /* 0x00000000000779c3 */ /* 0x000e620000008800 */
[----:B------:R-:W-:Y:S01]  /*11e0*/  ISETP.GE.U32.AND P0, PT, R14, R12, PT ;  /* 0x0000000c0e00720c */ /* 0x000fe20003f06070 */
[----:B------:R-:W2:Y:S03]  /*11f0*/  LDCU UR9, c[0x0][0x394] ;  /* 0x00007280ff0977ac */ /* 0x000ea60008000800 */
[----:B------:R-:W-:Y:S01]  /*1200*/  ISETP.GE.U32.AND.EX P0, PT, R9, R8, PT, P0 ;  /* 0x000000080900720c */ /* 0x000fe20003f06100 */
[----:B------:R-:W3:Y:S03]  /*1210*/  LDCU UR14, c[0x0][0x394] ;  /* 0x00007280ff0e77ac */ /* 0x000ee60008000800 */
[----:B------:R-:W-:Y:S01]  /*1220*/  ISETP.LT.U32.OR.EX P0, PT, R5, RZ, P0, P1 ;  /* 0x000000ff0500720c */ /* 0x000fe20000701510 */
[----:B------:R-:W4:Y:S01]  /*1230*/  LDCU UR13, c[0x0][0x390] ;  /* 0x00007200ff0d77ac */ /* 0x000f220008000800 */
[----:B------:R-:W0:Y:S02]  /*1240*/  LDCU UR20, c[0x0][0x390] ;  /* 0x00007200ff1477ac */ /* 0x000e240008000800 */
[----:B0-----:R-:W-:Y:S01]  /*1250*/  IADD3 R16, P2, PT, R16, -0x1, RZ ;  /* 0xffffffff10107810 */ /* 0x001fe20007f5e0ff */
[----:B------:R-:W0:Y:S03]  /*1260*/  LDCU.64 UR18, c[0x0][0x390] ;  /* 0x00007200ff1277ac */ /* 0x000e260008000a00 */
[----:B------:R-:W-:Y:S01]  /*1270*/  IADD3.X R17, PT, PT, R17, -0x1, RZ, P2, !PT ;  /* 0xffffffff11117810 */ /* 0x000fe200017fe4ff */
[----:B------:R-:W0:Y:S03]  /*1280*/  LDCU.64 UR22, c[0x0][0x390] ;  /* 0x00007200ff1677ac */ /* 0x000e260008000a00 */
[----:B------:R-:W-:Y:S01]  /*1290*/  SHF.R.U64 R5, R16, 0x1, R17 ;  /* 0x0000000110057819 */ /* 0x000fe20000001211 */
[----:B-1----:R-:W-:Y:S01]  /*12a0*/  ULEA UR7, UR7, UR6, 0x18 ;  /* 0x0000000607077291 */ /* 0x002fe2000f8ec0ff */
[----:B------:R-:W1:Y:S01]  /*12b0*/  LDCU.64 UR16, c[0x0][0x380] ;  /* 0x00007000ff1077ac */ /* 0x000e620008000a00 */
[----:B------:R-:W0:Y:S02]  /*12c0*/  LDCU.64 UR24, c[0x0][0x380] ;  /* 0x00007000ff1877ac */ /* 0x000e240008000a00 */
[----:B------:R-:W-:Y:S01]  /*12d0*/  UIADD3 UR7, UPT, UPT, UR7, UR5, URZ ;  /* 0x0000000507077290 */ /* 0x000fe2000fffe0ff */
[----:B--234-:R-:W-:Y:S11]  /*12e0*/  @P0 BRA `(.L_x_17) ;  /* 0x00000024006c0947 */ /* 0x01cff60003800000 */
[C---:B------:R-:W-:Y:S01]  /*12f0*/  ISETP.GT.U32.AND P0, PT, R26.reuse, 0x1, PT ;  /* 0x000000011a00780c */ /* 0x040fe20003f04070 */
[----:B------:R-:W-:Y:S01]  /*1300*/  IMAD.MOV.U32 R7, RZ, RZ, R9 ;  /* 0x000000ffff077224 */ /* 0x000fe200078e0009 */
[----:B------:R-:W-:Y:S01]  /*1310*/  MOV R6, R14 ;  /* 0x0000000e00067202 */ /* 0x000fe20000000f00 */
[----:B------:R-:W2:Y:S01]  /*1320*/  LDC R9, c[0x0][0x394] ;  /* 0x0000e500ff097b82 */ /* 0x000ea20000000800 */
[----:B------:R-:W-:Y:S01]  /*1330*/  ISETP.GT.U32.AND.EX P0, PT, R27, RZ, PT, P0 ;  /* 0x000000ff1b00720c */ /* 0x000fe20003f04100 */
[----:B------:R-:W-:Y:S01]  /*1340*/  BSSY.RECONVERGENT B0, `(.L_x_18) ;  /* 0x00001dc000007945 */ /* 0x000fe20003800200 */
[----:B------:R-:W-:Y:S02]  /*1350*/  LOP3.LUT R13, RZ, R6, RZ, 0x33, !PT ;  /* 0x00000006ff0d7212 */ /* 0x000fe400078e33ff */
[----:B------:R-:W-:Y:S02]  /*1360*/  SEL R4, R26, 0x1, P0 ;  /* 0x000000011a047807 */ /* 0x000fe40000000000 */
[----:B------:R-:W-:Y:S01]  /*1370*/  IADD3 R13, P1, PT, R13, R12, RZ ;  /* 0x0000000c0d0d7210 */ /* 0x000fe20007f3e0ff */
[----:B------:R-:W3:Y:S01]  /*1380*/  LDC.64 R14, c[0x0][0x390] ;  /* 0x0000e400ff0e7b82 */ /* 0x000ee20000000a00 */
[----:B------:R-:W-:-:S02]  /*1390*/  SEL R16, R27, RZ, P0 ;  /* 0x000000ff1b107207 */ /* 0x000fc40000000000 */
[----:B------:R-:W-:Y:S02]  /*13a0*/  LOP3.LUT R11, RZ, R7, RZ, 0x33, !PT ;  /* 0x00000007ff0b7212 */ /* 0x000fe400078e33ff */
[----:B------:R-:W-:Y:S02]  /*13b0*/  IADD3 R12, P0, PT, R4, -0x1, RZ ;  /* 0xffffffff040c7810 */ /* 0x000fe40007f1e0ff */
[----:B------:R-:W-:Y:S01]  /*13c0*/  SHF.R.U32.HI R4, RZ, 0x1, R17 ;  /* 0x00000001ff047819 */ /* 0x000fe20000011611 */
[----:B------:R-:W-:Y:S01]  /*13d0*/  IMAD.X R11, R11, 0x1, R8, P1 ;  /* 0x000000010b0b7824 */ /* 0x000fe200008e0608 */
[----:B------:R-:W-:Y:S01]  /*13e0*/  IADD3.X R16, PT, PT, R16, -0x1, RZ, P0, !PT ;  /* 0xffffffff10107810 */ /* 0x000fe200007fe4ff */
[----:B------:R-:W4:Y:S01]  /*13f0*/  LDC R8, c[0x0][0x390] ;  /* 0x0000e400ff087b82 */ /* 0x000f220000000800 */
[----:B------:R-:W-:-:S04]  /*1400*/  ISETP.LT.U32.AND P0, PT, R13, R12, PT ;  /* 0x0000000c0d00720c */ /* 0x000fc80003f01070 */
[----:B------:R-:W-:-:S04]  /*1410*/  ISETP.LT.U32.AND.EX P0, PT, R11, R16, PT, P0 ;  /* 0x000000100b00720c */ /* 0x000fc80003f01100 */
[----:B------:R-:W-:Y:S02]  /*1420*/  SEL R12, R13, R12, P0 ;  /* 0x0000000c0d0c7207 */ /* 0x000fe40000000000 */
[----:B------:R-:W-:Y:S02]  /*1430*/  SEL R16, R11, R16, P0 ;  /* 0x000000100b107207 */ /* 0x000fe40000000000 */
[----:B------:R-:W-:Y:S02]  /*1440*/  ISETP.GE.U32.AND P0, PT, R12, 0x3, PT ;  /* 0x000000030c00780c */ /* 0x000fe40003f06070 */
[C---:B---3--:R-:W-:Y:S02]  /*1450*/  IADD3 R10, P1, P2, -R5.reuse, R14, R10 ;  /* 0x0000000e050a7210 */ /* 0x048fe40007a3e10a */
[----:B------:R-:W-:Y:S02]  /*1460*/  ISETP.GE.U32.AND.EX P0, PT, R16, RZ, PT, P0 ;  /* 0x000000ff1000720c */ /* 0x000fe40003f06100 */
[----:B------:R-:W-:-:S02]  /*1470*/  IADD3 R11, P3, P4, -R5, UR4, R14 ;  /* 0x00000004050b7c10 */ /* 0x000fc4000fc7e10e */
[----:B------:R-:W-:Y:S02]  /*1480*/  IADD3 R17, P5, PT, R12, 0x1, RZ ;  /* 0x000000010c117810 */ /* 0x000fe40007fbe0ff */
[CC--:B------:R-:W-:Y:S02]  /*1490*/  IADD3.X R12, PT, PT, ~R4.reuse, R15.reuse, RZ, P1, P2 ;  /* 0x0000000f040c7210 */ /* 0x0c0fe40000fe45ff */
[----:B------:R-:W-:Y:S01]  /*14a0*/  IADD3.X R13, PT, PT, ~R4, R15, RZ, P3, P4 ;  /* 0x0000000f040d7210 */ /* 0x000fe20001fe85ff */
[----:B------:R-:W-:Y:S01]  /*14b0*/  IMAD.X R14, RZ, RZ, R16, P5 ;  /* 0x000000ffff0e7224 */ /* 0x000fe200028e0610 */
[----:B------:R-:W-:-:S03]  /*14c0*/  LOP3.LUT R15, R17, 0x3, RZ, 0xc0, !PT ;  /* 0x00000003110f7812 */ /* 0x000fc600078ec0ff */
[----:B--2-4-:R-:W-:Y:S05]  /*14d0*/  @!P0 BRA `(.L_x_19) ;  /* 0x0000001c00088947 */ /* 0x014fea0003800000 */
[----:B------:R-:W-:Y:S01]  /*14e0*/  LOP3.LUT R16, R17, 0xfffffffc, RZ, 0xc0, !PT ;  /* 0xfffffffc11107812 */ /* 0x000fe200078ec0ff */
[----:B------:R-:W-:Y:S02]  /*14f0*/  HFMA2 R17, -RZ, RZ, 0, 0 ;  /* 0x00000000ff117431 */ /* 0x000fe400000001ff */
[----:B------:R-:W-:-:S07]  /*1500*/  IMAD.MOV.U32 R23, RZ, RZ, RZ ;  /* 0x000000ffff177224 */ /* 0x000fce00078e00ff */
.L_x_56:
[----:B------:R-:W-:Y:S01]  /*1510*/  LOP3.LUT R4, R7, UR8, RZ, 0xfc, !PT ;  /* 0x0000000807047c12 */ /* 0x000fe2000f8efcff */
[----:B------:R-:W-:Y:S03]  /*1520*/  BSSY.RECONVERGENT B2, `(.L_x_20) ;  /* 0x0000028000027945 */ /* 0x000fe60003800200 */
[----:B------:R-:W-:-:S13]  /*1530*/  ISETP.NE.U32.AND P0, PT, R4, RZ, PT ;  /* 0x000000ff0400720c */ /* 0x000fda0003f05070 */
[----:B--2---:R-:W-:Y:S05]  /*1540*/  @P0 BRA `(.L_x_21) ;  /* 0x00000000005c0947 */ /* 0x004fea0003800000 */
[----:B------:R-:W2:Y:S01]  /*1550*/  I2F.U32.RP R4, UR15 ;  /* 0x0000000f00047d06 */ /* 0x000ea20008209000 */
[----:B------:R-:W-:Y:S01]  /*1560*/  ISETP.NE.U32.AND P2, PT, RZ, UR15, PT ;  /* 0x0000000fff007c0c */ /* 0x000fe2000bf45070 */
[----:B------:R-:W-:-:S06]  /*1570*/  IMAD.MOV.U32 R27, RZ, RZ, RZ ;  /* 0x000000ffff1b7224 */ /* 0x000fcc00078e00ff */
[----:B--2---:R-:W2:Y:S02]  /*1580*/  MUFU.RCP R4, R4 ;  /* 0x0000000400047308 */ /* 0x004ea40000001000 */
[----:B--2---:R-:W-:Y:S02]  /*1590*/  VIADD R20, R4, 0xffffffe ;  /* 0x0ffffffe04147836 */ /* 0x004fe40000000000 */
[----:B------:R-:W-:-:S04]  /*15a0*/  IMAD.MOV.U32 R4, RZ, RZ, RZ ;  /* 0x000000ffff047224 */ /* 0x000fc800078e00ff */
[----:B------:R2:W3:Y:S02]  /*15b0*/  F2I.FTZ.U32.TRUNC.NTZ R21, R20 ;  /* 0x0000001400157305 */ /* 0x0004e4000021f000 */
[----:B--2---:R-:W-:Y:S01]  /*15c0*/  MOV R20, RZ ;  /* 0x000000ff00147202 */ /* 0x004fe20000000f00 */
[----:B---3--:R-:W-:-:S04]  /*15d0*/  IMAD.MOV R25, RZ, RZ, -R21 ;  /* 0x000000ffff197224 */ /* 0x008fc800078e0a15 */
[----:B------:R-:W-:-:S04]  /*15e0*/  IMAD R25, R25, UR15, RZ ;  /* 0x0000000f19197c24 */ /* 0x000fc8000f8e02ff */
[----:B------:R-:W-:-:S06]  /*15f0*/  IMAD.HI.U32 R21, R21, R25, R20 ;  /* 0x0000001915157227 */ /* 0x000fcc00078e0014 */
[----:B------:R-:W-:-:S04]  /*1600*/  IMAD.HI.U32 R26, R21, R6, RZ ;  /* 0x00000006151a7227 */ /* 0x000fc800078e00ff */
[----:B------:R-:W-:-:S04]  /*1610*/  IMAD.MOV R21, RZ, RZ, -R26 ;  /* 0x000000ffff157224 */ /* 0x000fc800078e0a1a */
[----:B------:R-:W-:-:S05]  /*1620*/  IMAD R21, R21, UR15, R6 ;  /* 0x0000000f15157c24 */ /* 0x000fca000f8e0206 */
[----:B------:R-:W-:-:S13]  /*1630*/  ISETP.GE.U32.AND P0, PT, R21, UR15, PT ;  /* 0x0000000f15007c0c */ /* 0x000fda000bf06070 */
[----:B------:R-:W-:Y:S02]  /*1640*/  @P0 VIADD R21, R21, -UR15 ;  /* 0x8000000f15150c36 */ /* 0x000fe40008000000 */
[----:B------:R-:W-:-:S03]  /*1650*/  @P0 VIADD R26, R26, 0x1 ;  /* 0x000000011a1a0836 */ /* 0x000fc60000000000 */
[----:B------:R-:W-:-:S13]  /*1660*/  ISETP.GE.U32.AND P1, PT, R21, UR15, PT ;  /* 0x0000000f15007c0c */ /* 0x000fda000bf26070 */
[----:B------:R-:W-:Y:S02]  /*1670*/  @P1 IADD3 R26, PT, PT, R26, 0x1, RZ ;  /* 0x000000011a1a1810 */ /* 0x000fe40007ffe0ff */
[----:B------:R-:W-:-:S05]  /*1680*/  @!P2 LOP3.LUT R26, RZ, UR15, RZ, 0x33, !PT ;  /* 0x0000000fff1aac12 */ /* 0x000fca000f8e33ff */
[----:B------:R-:W-:-:S04]  /*1690*/  IMAD.MOV R21, RZ, RZ, -R26 ;  /* 0x000000ffff157224 */ /* 0x000fc800078e0a1a */
[----:B------:R-:W-:Y:S01]  /*16a0*/  IMAD R22, R21, UR15, R6 ;  /* 0x0000000f15167c24 */ /* 0x000fe2000f8e0206 */
[----:B------:R-:W-:Y:S06]  /*16b0*/  BRA `(.L_x_22) ;  /* 0x0000000000387947 */ /* 0x000fec0003800000 */
.L_x_21:
[----:B------:R-:W-:Y:S01]  /*16c0*/  MOV R28, R6 ;  /* 0x00000006001c7202 */ /* 0x000fe20000000f00 */
[----:B------:R-:W-:Y:S01]  /*16d0*/  IMAD.MOV.U32 R26, RZ, RZ, R7 ;  /* 0x000000ffff1a7224 */ /* 0x000fe200078e0007 */
[----:B------:R-:W-:Y:S01]  /*16e0*/  MOV R4, 0x1720 ;  /* 0x0000172000047802 */ /* 0x000fe20000000f00 */
[----:B------:R-:W-:Y:S02]  /*16f0*/  IMAD.U32 R24, RZ, RZ, UR15 ;  /* 0x0000000fff187e24 */ /* 0x000fe4000f8e00ff */
[----:B------:R-:W-:-:S07]  /*1700*/  IMAD.U32 R25, RZ, RZ, UR8 ;  /* 0x00000008ff197e24 */ /* 0x000fce000f8e00ff */
[----:B01----:R-:W-:Y:S05]  /*1710*/  CALL.REL.NOINC `($__internal_0_$__cuda_sm20_div_u64) ;  /* 0x0000002c004c7944 */ /* 0x003fea0003c00000 */
[----:B------:R-:W-:-:S04]  /*1720*/  IADD3 R27, P0, PT, RZ, -R26, RZ ;  /* 0x8000001aff1b7210 */ /* 0x000fc80007f1e0ff */
[----:B------:R-:W-:Y:S01]  /*1730*/  IADD3.X R4, PT, PT, RZ, ~R25, RZ, P0, !PT ;  /* 0x80000019ff047210 */ /* 0x000fe200007fe4ff */
[----:B------:R-:W-:-:S04]  /*1740*/  IMAD.WIDE.U32 R20, R27, UR15, R6 ;  /* 0x0000000f1b147c25 */ /* 0x000fc8000f8e0006 */
[----:B------:R-:W-:Y:S02]  /*1750*/  IMAD R4, R4, UR15, RZ ;  /* 0x0000000f04047c24 */ /* 0x000fe4000f8e02ff */
[----:B------:R-:W-:Y:S02]  /*1760*/  IMAD.MOV.U32 R22, RZ, RZ, R20 ;  /* 0x000000ffff167224 */ /* 0x000fe400078e0014 */
[----:B------:R-:W-:-:S04]  /*1770*/  IMAD R27, R27, UR8, R4 ;  /* 0x000000081b1b7c24 */ /* 0x000fc8000f8e0204 */
[----:B------:R-:W-:Y:S02]  /*1780*/  IMAD.IADD R4, R21, 0x1, R27 ;  /* 0x0000000115047824 */ /* 0x000fe400078e021b */
[----:B------:R-:W-:-:S07]  /*1790*/  IMAD.MOV.U32 R27, RZ, RZ, R25 ;  /* 0x000000ffff1b7224 */ /* 0x000fce00078e0019 */
.L_x_22:
[----:B01----:R-:W-:Y:S05]  /*17a0*/  BSYNC.RECONVERGENT B2 ;  /* 0x0000000000027941 */ /* 0x003fea0003800200 */
.L_x_20:
[----:B------:R-:W-:Y:S01]  /*17b0*/  IADD3 R30, P0, PT, R26, R10, RZ ;  /* 0x0000000a1a1e7210 */ /* 0x000fe20007f1e0ff */
[----:B------:R-:W-:Y:S03]  /*17c0*/  BSSY.RECONVERGENT B2, `(.L_x_23) ;  /* 0x000001d000027945 */ /* 0x000fe60003800200 */
[----:B------:R-:W-:-:S04]  /*17d0*/  IADD3.X R26, PT, PT, R27, R12, RZ, P0, !PT ;  /* 0x0000000c1b1a7210 */ /* 0x000fc800007fe4ff */
[----:B------:R-:W-:-:S04]  /*17e0*/  LOP3.LUT R20, R26, UR9, RZ, 0xfc, !PT ;  /* 0x000000091a147c12 */ /* 0x000fc8000f8efcff */
[----:B------:R-:W-:-:S13]  /*17f0*/  ISETP.NE.U32.AND P0, PT, R20, RZ, PT ;  /* 0x000000ff1400720c */ /* 0x000fda0003f05070 */
[----:B------:R-:W-:Y:S05]  /*1800*/  @P0 BRA `(.L_x_24) ;  /* 0x00000000004c0947 */ /* 0x000fea0003800000 */
[----:B------:R-:W0:Y:S01]  /*1810*/  I2F.U32.RP R24, UR13 ;  /* 0x0000000d00187d06 */ /* 0x000e220008209000 */
[----:B------:R-:W-:Y:S01]  /*1820*/  ISETP.NE.U32.AND P1, PT, RZ, UR13, PT ;  /* 0x0000000dff007c0c */ /* 0x000fe2000bf25070 */
[----:B------:R-:W-:-:S06]  /*1830*/  IMAD.MOV.U32 R31, RZ, RZ, RZ ;  /* 0x000000ffff1f7224 */ /* 0x000fcc00078e00ff */
[----:B0-----:R-:W0:Y:S02]  /*1840*/  MUFU.RCP R24, R24 ;  /* 0x0000001800187308 */ /* 0x001e240000001000 */
[----:B0-----:R-:W-:-:S06]  /*1850*/  VIADD R20, R24, 0xffffffe ;  /* 0x0ffffffe18147836 */ /* 0x001fcc0000000000 */
[----:B------:R0:W1:Y:S02]  /*1860*/  F2I.FTZ.U32.TRUNC.NTZ R21, R20 ;  /* 0x0000001400157305 */ /* 0x000064000021f000 */
[----:B0-----:R-:W-:Y:S02]  /*1870*/  IMAD.MOV.U32 R20, RZ, RZ, RZ ;  /* 0x000000ffff147224 */ /* 0x001fe400078e00ff */
[----:B-1----:R-:W-:-:S04]  /*1880*/  IMAD.MOV R25, RZ, RZ, -R21 ;  /* 0x000000ffff197224 */ /* 0x002fc800078e0a15 */
[----:B------:R-:W-:-:S04]  /*1890*/  IMAD R25, R25, UR13, RZ ;  /* 0x0000000d19197c24 */ /* 0x000fc8000f8e02ff */
[----:B------:R-:W-:-:S06]  /*18a0*/  IMAD.HI.U32 R21, R21, R25, R20 ;  /* 0x0000001915157227 */ /* 0x000fcc00078e0014 */
[----:B------:R-:W-:-:S05]  /*18b0*/  IMAD.HI.U32 R21, R21, R30, RZ ;  /* 0x0000001e15157227 */ /* 0x000fca00078e00ff */
[----:B------:R-:W-:-:S05]  /*18c0*/  IADD3 R21, PT, PT, -R21, RZ, RZ ;  /* 0x000000ff15157210 */ /* 0x000fca0007ffe1ff */
[----:B------:R-:W-:-:S05]  /*18d0*/  IMAD R30, R21, UR13, R30 ;  /* 0x0000000d151e7c24 */ /* 0x000fca000f8e021e */
[----:B------:R-:W-:-:S13]  /*18e0*/  ISETP.GE.U32.AND P0, PT, R30, UR13, PT ;  /* 0x0000000d1e007c0c */ /* 0x000fda000bf06070 */
[----:B------:R-:W-:-:S05]  /*18f0*/  @P0 VIADD R30, R30, -UR13 ;  /* 0x8000000d1e1e0c36 */ /* 0x000fca0008000000 */
[----:B------:R-:W-:-:S13]  /*1900*/  ISETP.GE.U32.AND P0, PT, R30, UR13, PT ;  /* 0x0000000d1e007c0c */ /* 0x000fda000bf06070 */
[----:B------:R-:W-:Y:S01]  /*1910*/  @P0 VIADD R30, R30, -UR13 ;  /* 0x8000000d1e1e0c36 */ /* 0x000fe20008000000 */
[----:B------:R-:W-:Y:S01]  /*1920*/  @!P1 LOP3.LUT R30, RZ, UR13, RZ, 0x33, !PT ;  /* 0x0000000dff1e9c12 */ /* 0x000fe2000f8e33ff */
[----:B------:R-:W-:Y:S06]  /*1930*/  BRA `(.L_x_25) ;  /* 0x0000000000147947 */ /* 0x000fec0003800000 */
.L_x_24:
[----:B------:R-:W-:Y:S02]  /*1940*/  MOV R27, R30 ;  /* 0x0000001e001b7202 */ /* 0x000fe40000000f00 */
[----:B------:R-:W-:-:S07]  /*1950*/  MOV R28, 0x1970 ;  /* 0x00001970001c7802 */ /* 0x000fce0000000f00 */
[----:B------:R-:W-:Y:S05]  /*1960*/  CALL.REL.NOINC `($__internal_1_$__cuda_sm20_rem_u64) ;  /* 0x0000002c00d07944 */ /* 0x000fea0003c00000 */
[----:B------:R-:W-:Y:S02]  /*1970*/  IMAD.MOV.U32 R30, RZ, RZ, R20 ;  /* 0x000000ffff1e7224 */ /* 0x000fe400078e0014 */
[----:B------:R-:W-:-:S07]  /*1980*/  IMAD.MOV.U32 R31, RZ, RZ, R21 ;  /* 0x000000ffff1f7224 */ /* 0x000fce00078e0015 */
.L_x_25:
[----:B------:R-:W-:Y:S05]  /*1990*/  BSYNC.RECONVERGENT B2 ;  /* 0x0000000000027941 */ /* 0x000fea0003800200 */
.L_x_23:
[----:B------:R-:W-:Y:S01]  /*19a0*/  IADD3 R27, P0, PT, R22, R11, RZ ;  /* 0x0000000b161b7210 */ /* 0x000fe20007f1e0ff */
[----:B------:R-:W-:Y:S04]  /*19b0*/  BSSY.RECONVERGENT B2, `(.L_x_26) ;  /* 0x000001a000027945 */ /* 0x000fe80003800200 */
[----:B------:R-:W-:-:S05]  /*19c0*/  IMAD.X R26, R4, 0x1, R13, P0 ;  /* 0x00000001041a7824 */ /* 0x000fca00000e060d */
[----:B------:R-:W-:-:S04]  /*19d0*/  LOP3.LUT R4, R26, UR9, RZ, 0xfc, !PT ;  /* 0x000000091a047c12 */ /* 0x000fc8000f8efcff */
[----:B------:R-:W-:-:S13]  /*19e0*/  ISETP.NE.U32.AND P0, PT, R4, RZ, PT ;  /* 0x000000ff0400720c */ /* 0x000fda0003f05070 */
[----:B------:R-:W-:Y:S05]  /*19f0*/  @P0 BRA `(.L_x_27) ;  /* 0x00000000004c0947 */ /* 0x000fea0003800000 */
[----:B------:R-:W0:Y:S01]  /*1a00*/  I2F.U32.RP R22, UR13 ;  /* 0x0000000d00167d06 */ /* 0x000e220008209000 */
[----:B------:R-:W-:Y:S01]  /*1a10*/  IMAD.MOV.U32 R20, RZ, RZ, RZ ;  /* 0x000000ffff147224 */ /* 0x000fe200078e00ff */
[----:B------:R-:W-:-:S06]  /*1a20*/  ISETP.NE.U32.AND P1, PT, RZ, UR13, PT ;  /* 0x0000000dff007c0c */ /* 0x000fcc000bf25070 */
[----:B0-----:R-:W0:Y:S02]  /*1a30*/  MUFU.RCP R22, R22 ;  /* 0x0000001600167308 */ /* 0x001e240000001000 */
[----:B0-----:R-:W-:-:S06]  /*1a40*/  IADD3 R21, PT, PT, R22, 0xffffffe, RZ ;  /* 0x0ffffffe16157810 */ /* 0x001fcc0007ffe0ff */
[----:B------:R-:W0:Y:S02]  /*1a50*/  F2I.FTZ.U32.TRUNC.NTZ R21, R21 ;  /* 0x0000001500157305 */ /* 0x000e24000021f000 */
[----:B0-----:R-:W-:-:S04]  /*1a60*/  IMAD.MOV R25, RZ, RZ, -R21 ;  /* 0x000000ffff197224 */ /* 0x001fc800078e0a15 */
[----:B------:R-:W-:-:S04]  /*1a70*/  IMAD R25, R25, UR13, RZ ;  /* 0x0000000d19197c24 */ /* 0x000fc8000f8e02ff */
[----:B------:R-:W-:-:S04]  /*1a80*/  IMAD.HI.U32 R4, R21, R25, R20 ;  /* 0x0000001915047227 */ /* 0x000fc800078e0014 */
[----:B------:R-:W-:Y:S02]  /*1a90*/  IMAD.MOV.U32 R21, RZ, RZ, RZ ;  /* 0x000000ffff157224 */ /* 0x000fe400078e00ff */
[----:B------:R-:W-:-:S04]  /*1aa0*/  IMAD.HI.U32 R4, R4, R27, RZ ;  /* 0x0000001b04047227 */ /* 0x000fc800078e00ff */
[----:B------:R-:W-:-:S04]  /*1ab0*/  IMAD.MOV R4, RZ, RZ, -R4 ;  /* 0x000000ffff047224 */ /* 0x000fc800078e0a04 */
[----:B------:R-:W-:-:S05]  /*1ac0*/  IMAD R20, R4, UR13, R27 ;  /* 0x0000000d04147c24 */ /* 0x000fca000f8e021b */
[----:B------:R-:W-:-:S13]  /*1ad0*/  ISETP.GE.U32.AND P0, PT, R20, UR13, PT ;  /* 0x0000000d14007c0c */ /* 0x000fda000bf06070 */
[----:B------:R-:W-:-:S04]  /*1ae0*/  @P0 IADD3 R20, PT, PT, R20, -UR13, RZ ;  /* 0x8000000d14140c10 */ /* 0x000fc8000fffe0ff */
[----:B------:R-:W-:-:S13]  /*1af0*/  ISETP.GE.U32.AND P0, PT, R20, UR13, PT ;  /* 0x0000000d14007c0c */ /* 0x000fda000bf06070 */
[----:B------:R-:W-:Y:S01]  /*1b00*/  @P0 VIADD R20, R20, -UR13 ;  /* 0x8000000d14140c36 */ /* 0x000fe20008000000 */
[----:B------:R-:W-:Y:S01]  /*1b10*/  @!P1 LOP3.LUT R20, RZ, UR13, RZ, 0x33, !PT ;  /* 0x0000000dff149c12 */ /* 0x000fe2000f8e33ff */
[----:B------:R-:W-:Y:S06]  /*1b20*/  BRA `(.L_x_28) ;  /* 0x0000000000087947 */ /* 0x000fec0003800000 */
.L_x_27:
[----:B------:R-:W-:-:S07]  /*1b30*/  MOV R28, 0x1b50 ;  /* 0x00001b50001c7802 */ /* 0x000fce0000000f00 */
[----:B------:R-:W-:Y:S05]  /*1b40*/  CALL.REL.NOINC `($__internal_1_$__cuda_sm20_rem_u64) ;  /* 0x0000002c00587944 */ /* 0x000fea0003c00000 */
.L_x_28:
[----:B------:R-:W-:Y:S05]  /*1b50*/  BSYNC.RECONVERGENT B2 ;  /* 0x0000000000027941 */ /* 0x000fea0003800200 */
.L_x_26:
[----:B------:R-:W-:Y:S02]  /*1b60*/  IMAD R25, R31, UR18, RZ ;  /* 0x000000121f197c24 */ /* 0x000fe4000f8e02ff */
[----:B------:R-:W-:-:S04]  /*1b70*/  IMAD.WIDE.U32 R20, R30, UR18, R20 ;  /* 0x000000121e147c25 */ /* 0x000fc8000f8e0014 */
[----:B------:R-:W-:Y:S01]  /*1b80*/  IMAD R25, R30, UR19, R25 ;  /* 0x000000131e197c24 */ /* 0x000fe2000f8e0219 */
[----:B------:R-:W-:-:S03]  /*1b90*/  LEA R24, P0, R20, UR16, 0x2 ;  /* 0x0000001014187c11 */ /* 0x000fc6000f8010ff */
[----:B------:R-:W-:-:S05]  /*1ba0*/  IMAD.IADD R21, R21, 0x1, R25 ;  /* 0x0000000115157824 */ /* 0x000fca00078e0219 */
[----:B------:R-:W-:-:S06]  /*1bb0*/  LEA.HI.X R25, R20, UR17, R21, 0x2, P0 ;  /* 0x0000001114197c11 */ /* 0x000fcc00080f1415 */
[----:B------:R-:W2:Y:S01]  /*1bc0*/  LDG.E.CONSTANT R25, desc[UR10][R24.64] ;  /* 0x0000000a18197981 */ /* 0x000ea2000c1e9900 */
[C---:B------:R-:W-:Y:S01]  /*1bd0*/  IADD3 R20, P0, PT, R6.reuse, 0x1, RZ ;  /* 0x0000000106147810 */ /* 0x040fe20007f1e0ff */
[----:B------:R-:W-:Y:S01]  /*1be0*/  BSSY.RECONVERGENT B2, `(.L_x_29) ;  /* 0x000002b000027945 */ /* 0x000fe20003800200 */
[----:B------:R-:W-:Y:S02]  /*1bf0*/  LEA R22, R6, UR7, 0x2 ;  /* 0x0000000706167c11 */ /* 0x000fe4000f8e10ff */
[----:B------:R-:W-:-:S04]  /*1c00*/  IADD3.X R21, PT, PT, RZ, R7, RZ, P0, !PT ;  /* 0x00000007ff157210 */ /* 0x000fc800007fe4ff */
[----:B------:R-:W-:-:S04]  /*1c10*/  LOP3.LUT R4, R21, UR8, RZ, 0xfc, !PT ;  /* 0x0000000815047c12 */ /* 0x000fc8000f8efcff */
[----:B------:R-:W-:Y:S01]  /*1c20*/  ISETP.NE.U32.AND P0, PT, R4, RZ, PT ;  /* 0x000000ff0400720c */ /* 0x000fe20003f05070 */
[----:B--2---:R0:W-:-:S12]  /*1c30*/  STS [R22], R25 ;  /* 0x0000001916007388 */ /* 0x0041d80000000800 */
[----:B------:R-:W-:Y:S05]  /*1c40*/  @P0 BRA `(.L_x_30) ;  /* 0x00000000005c0947 */ /* 0x000fea0003800000 */
[----:B------:R-:W1:Y:S01]  /*1c50*/  I2F.U32.RP R27, UR15 ;  /* 0x0000000f001b7d06 */ /* 0x000e620008209000 */
[----:B------:R-:W-:-:S07]  /*1c60*/  ISETP.NE.U32.AND P2, PT, RZ, UR15, PT ;  /* 0x0000000fff007c0c */ /* 0x000fce000bf45070 */
[----:B-1----:R-:W1:Y:S02]  /*1c70*/  MUFU.RCP R27, R27 ;  /* 0x0000001b001b7308 */ /* 0x002e640000001000 */
[----:B-1----:R-:W-:Y:S02]  /*1c80*/  VIADD R24, R27, 0xffffffe ;  /* 0x0ffffffe1b187836 */ /* 0x002fe40000000000 */
[----:B------:R-:W-:-:S04]  /*1c90*/  IMAD.MOV.U32 R27, RZ, RZ, RZ ;  /* 0x000000ffff1b7224 */ /* 0x000fc800078e00ff */
[----:B0-----:R0:W1:Y:S02]  /*1ca0*/  F2I.FTZ.U32.TRUNC.NTZ R25, R24 ;  /* 0x0000001800197305 */ /* 0x001064000021f000 */
        /* <DEDUP_REMOVED lines=8> */
[----:B------:R-:W-:Y:S02]  /*1d30*/  @P0 VIADD R4, R4, -UR15 ;  /* 0x8000000f04040c36 */ /* 0x000fe40008000000 */
[----:B------:R-:W-:-:S03]  /*1d40*/  @P0 VIADD R26, R26, 0x1 ;  /* 0x000000011a1a0836 */ /* 0x000fc60000000000 */
[----:B------:R-:W-:Y:S01]  /*1d50*/  ISETP.GE.U32.AND P1, PT, R4, UR15, PT ;  /* 0x0000000f04007c0c */ /* 0x000fe2000bf26070 */
[----:B------:R-:W-:-:S12]  /*1d60*/  IMAD.MOV.U32 R4, RZ, RZ, RZ ;  /* 0x000000ffff047224 */ /* 0x000fd800078e00ff */
[----:B------:R-:W-:Y:S01]  /*1d70*/  @P1 VIADD R26, R26, 0x1 ;  /* 0x000000011a1a1836 */ /* 0x000fe20000000000 */
[----:B------:R-:W-:-:S04]  /*1d80*/  @!P2 LOP3.LUT R26, RZ, UR15, RZ, 0x33, !PT ;  /* 0x0000000fff1aac12 */ /* 0x000fc8000f8e33ff */
[----:B------:R-:W-:-:S05]  /*1d90*/  IADD3 R21, PT, PT, -R26, RZ, RZ ;  /* 0x000000ff1a157210 */ /* 0x000fca0007ffe1ff */
[----:B------:R-:W-:Y:S01]  /*1da0*/  IMAD R30, R21, UR15, R20 ;  /* 0x0000000f151e7c24 */ /* 0x000fe2000f8e0214 */
[----:B------:R-:W-:Y:S06]  /*1db0*/  BRA `(.L_x_31) ;  /* 0x0000000000347947 */ /* 0x000fec0003800000 */
.L_x_30:
[----:B------:R-:W-:Y:S01]  /*1dc0*/  IMAD.MOV.U32 R28, RZ, RZ, R20 ;  /* 0x000000ffff1c7224 */ /* 0x000fe200078e0014 */
[----:B------:R-:W-:Y:S01]  /*1dd0*/  MOV R26, R21 ;  /* 0x00000015001a7202 */ /* 0x000fe20000000f00 */
[----:B------:R-:W-:Y:S01]  /*1de0*/  IMAD.U32 R24, RZ, RZ, UR15 ;  /* 0x0000000fff187e24 */ /* 0x000fe2000f8e00ff */
[----:B------:R-:W-:Y:S01]  /*1df0*/  MOV R4, 0x1e20 ;  /* 0x00001e2000047802 */ /* 0x000fe20000000f00 */
[----:B0-----:R-:W-:-:S07]  /*1e00*/  IMAD.U32 R25, RZ, RZ, UR8 ;  /* 0x00000008ff197e24 */ /* 0x001fce000f8e00ff */
[----:B------:R-:W-:Y:S05]  /*1e10*/  CALL.REL.NOINC `($__internal_0_$__cuda_sm20_div_u64) ;  /* 0x00000024008c7944 */ /* 0x000fea0003c00000 */
[----:B------:R-:W-:-:S05]  /*1e20*/  IADD3 R27, P0, PT, RZ, -R26, RZ ;  /* 0x8000001aff1b7210 */ /* 0x000fca0007f1e0ff */
[----:B------:R-:W-:Y:S02]  /*1e30*/  IMAD.X R4, RZ, RZ, ~R25, P0 ;  /* 0x000000ffff047224 */ /* 0x000fe400000e0e19 */
[----:B------:R-:W-:-:S04]  /*1e40*/  IMAD.WIDE.U32 R30, R27, UR15, R20 ;  /* 0x0000000f1b1e7c25 */ /* 0x000fc8000f8e0014 */
[----:B------:R-:W-:-:S04]  /*1e50*/  IMAD R4, R4, UR15, RZ ;  /* 0x0000000f04047c24 */ /* 0x000fc8000f8e02ff */
[----:B------:R-:W-:-:S05]  /*1e60*/  IMAD R27, R27, UR8, R4 ;  /* 0x000000081b1b7c24 */ /* 0x000fca000f8e0204 */
[----:B------:R-:W-:Y:S01]  /*1e70*/  IADD3 R4, PT, PT, R27, R31, RZ ;  /* 0x0000001f1b047210 */ /* 0x000fe20007ffe0ff */
[----:B------:R-:W-:-:S07]  /*1e80*/  IMAD.MOV.U32 R27, RZ, RZ, R25 ;  /* 0x000000ffff1b7224 */ /* 0x000fce00078e0019 */
.L_x_31:
[----:B------:R-:W-:Y:S05]  /*1e90*/  BSYNC.RECONVERGENT B2 ;  /* 0x0000000000027941 */ /* 0x000fea0003800200 */
.L_x_29:
        /* <DEDUP_REMOVED lines=8> */
[----:B------:R-:W-:Y:S01]  /*1f20*/  ISETP.NE.U32.AND P1, PT, RZ, UR13, PT ;  /* 0x0000000dff007c0c */ /* 0x000fe2000bf25070 */
[----:B------:R-:W-:-:S05]  /*1f30*/  IMAD.MOV.U32 R33, RZ, RZ, RZ ;  /* 0x000000ffff217224 */ /* 0x000fca00078e00ff */
[----:B0-----:R-:W0:Y:S02]  /*1f40*/  MUFU.RCP R25, R25 ;  /* 0x0000001900197308 */ /* 0x001e240000001000 */
[----:B0-----:R-:W-:-:S06]  /*1f50*/  VIADD R26, R25, 0xffffffe ;  /* 0x0ffffffe191a7836 */ /* 0x001fcc0000000000 */
[----:B------:R-:W0:Y:S02]  /*1f60*/  F2I.FTZ.U32.TRUNC.NTZ R21, R26 ;  /* 0x0000001a00157305 */ /* 0x000e24000021f000 */
[----:B0-----:R-:W-:-:S05]  /*1f70*/  IADD3 R27, PT, PT, RZ, -R21, RZ ;  /* 0x80000015ff1b7210 */ /* 0x001fca0007ffe0ff */
[----:B------:R-:W-:-:S04]  /*1f80*/  IMAD R27, R27, UR13, RZ ;  /* 0x0000000d1b1b7c24 */ /* 0x000fc8000f8e02ff */
[----:B------:R-:W-:-:S06]  /*1f90*/  IMAD.HI.U32 R27, R21, R27, R20 ;  /* 0x0000001b151b7227 */ /* 0x000fcc00078e0014 */
[----:B------:R-:W-:-:S04]  /*1fa0*/  IMAD.HI.U32 R20, R27, R24, RZ ;  /* 0x000000181b147227 */ /* 0x000fc800078e00ff */
[----:B------:R-:W-:-:S04]  /*1fb0*/  IMAD.MOV R21, RZ, RZ, -R20 ;  /* 0x000000ffff157224 */ /* 0x000fc800078e0a14 */
[----:B------:R-:W-:-:S05]  /*1fc0*/  IMAD R32, R21, UR13, R24 ;  /* 0x0000000d15207c24 */ /* 0x000fca000f8e0218 */
[----:B------:R-:W-:-:S13]  /*1fd0*/  ISETP.GE.U32.AND P0, PT, R32, UR13, PT ;  /* 0x0000000d20007c0c */ /* 0x000fda000bf06070 */
[----:B------:R-:W-:-:S05]  /*1fe0*/  @P0 VIADD R32, R32, -UR13 ;  /* 0x8000000d20200c36 */ /* 0x000fca0008000000 */
[----:B------:R-:W-:-:S13]  /*1ff0*/  ISETP.GE.U32.AND P0, PT, R32, UR13, PT ;  /* 0x0000000d20007c0c */ /* 0x000fda000bf06070 */
[----:B------:R-:W-:Y:S02]  /*2000*/  @P0 IADD3 R32, PT, PT, R32, -UR13, RZ ;  /* 0x8000000d20200c10 */ /* 0x000fe4000fffe0ff */
[----:B------:R-:W-:Y:S01]  /*2010*/  @!P1 LOP3.LUT R32, RZ, UR13, RZ, 0x33, !PT ;  /* 0x0000000dff209c12 */ /* 0x000fe2000f8e33ff */
[----:B------:R-:W-:Y:S06]  /*2020*/  BRA `(.L_x_34) ;  /* 0x0000000000147947 */ /* 0x000fec0003800000 */
.L_x_33:
[----:B------:R-:W-:Y:S01]  /*2030*/  IMAD.MOV.U32 R27, RZ, RZ, R24 ;  /* 0x000000ffff1b7224 */ /* 0x000fe200078e0018 */
[----:B------:R-:W-:-:S07]  /*2040*/  MOV R28, 0x2060 ;  /* 0x00002060001c7802 */ /* 0x000fce0000000f00 */
[----:B------:R-:W-:Y:S05]  /*2050*/  CALL.REL.NOINC `($__internal_1_$__cuda_sm20_rem_u64) ;  /* 0x0000002800147944 */ /* 0x000fea0003c00000 */
[----:B------:R-:W-:Y:S01]  /*2060*/  IMAD.MOV.U32 R32, RZ, RZ, R20 ;  /* 0x000000ffff207224 */ /* 0x000fe200078e0014 */
[----:B------:R-:W-:-:S07]  /*2070*/  MOV R33, R21 ;  /* 0x0000001500217202 */ /* 0x000fce0000000f00 */
.L_x_34:
[----:B------:R-:W-:Y:S05]  /*2080*/  BSYNC.RECONVERGENT B2 ;  /* 0x0000000000027941 */ /* 0x000fea0003800200 */
.L_x_32:
[----:B------:R-:W-:Y:S01]  /*2090*/  IADD3 R27, P0, PT, R30, R11, RZ ;  /* 0x0000000b1e1b7210 */ /* 0x000fe20007f1e0ff */
[----:B------:R-:W-:Y:S04]  /*20a0*/  BSSY.RECONVERGENT B2, `(.L_x_35) ;  /* 0x000001a000027945 */ /* 0x000fe80003800200 */
[----:B------:R-:W-:-:S05]  /*20b0*/  IMAD.X R26, R4, 0x1, R13, P0 ;  /* 0x00000001041a7824 */ /* 0x000fca00000e060d */
[----:B------:R-:W-:-:S04]  /*20c0*/  LOP3.LUT R4, R26, UR9, RZ, 0xfc, !PT ;  /* 0x000000091a047c12 */ /* 0x000fc8000f8efcff */
[----:B------:R-:W-:-:S13]  /*20d0*/  ISETP.NE.U32.AND P0, PT, R4, RZ, PT ;  /* 0x000000ff0400720c */ /* 0x000fda0003f05070 */
[----:B------:R-:W-:Y:S05]  /*20e0*/  @P0 BRA `(.L_x_36) ;  /* 0x00000000004c0947 */ /* 0x000fea0003800000 */
[----:B------:R-:W0:Y:S01]  /*20f0*/  I2F.U32.RP R24, UR13 ;  /* 0x0000000d00187d06 */ /* 0x000e220008209000 */
[----:B------:R-:W-:Y:S01]  /*2100*/  HFMA2 R20, -RZ, RZ, 0, 0 ;  /* 0x00000000ff147431 */ /* 0x000fe200000001ff */
[----:B------:R-:W-:-:S06]  /*2110*/  ISETP.NE.U32.AND P1, PT, RZ, UR13, PT ;  /* 0x0000000dff007c0c */ /* 0x000fcc000bf25070 */
[----:B0-----:R-:W0:Y:S02]  /*2120*/  MUFU.RCP R24, R24 ;  /* 0x0000001800187308 */ /* 0x001e240000001000 */
[----:B0-----:R-:W-:-:S06]  /*2130*/  VIADD R21, R24, 0xffffffe ;  /* 0x0ffffffe18157836 */ /* 0x001fcc0000000000 */
[----:B------:R-:W0:Y:S02]  /*2140*/  F2I.FTZ.U32.TRUNC.NTZ R21, R21 ;  /* 0x0000001500157305 */ /* 0x000e24000021f000 */
[----:B0-----:R-:W-:-:S04]  /*2150*/  IMAD.MOV R25, RZ, RZ, -R21 ;  /* 0x000000ffff197224 */ /* 0x001fc800078e0a15 */
[----:B------:R-:W-:-:S04]  /*2160*/  IMAD R25, R25, UR13, RZ ;  /* 0x0000000d19197c24 */ /* 0x000fc8000f8e02ff */
[----:B------:R-:W-:Y:S01]  /*2170*/  IMAD.HI.U32 R4, R21, R25, R20 ;  /* 0x0000001915047227 */ /* 0x000fe200078e0014 */
[----:B------:R-:W-:-:S05]  /*2180*/  MOV R21, RZ ;  /* 0x000000ff00157202 */ /* 0x000fca0000000f00 */
[----:B------:R-:W-:-:S04]  /*2190*/  IMAD.HI.U32 R4, R4, R27, RZ ;  /* 0x0000001b04047227 */ /* 0x000fc800078e00ff */
[----:B------:R-:W-:-:S04]  /*21a0*/  IMAD.MOV R4, RZ, RZ, -R4 ;  /* 0x000000ffff047224 */ /* 0x000fc800078e0a04 */
[----:B------:R-:W-:-:S05]  /*21b0*/  IMAD R20, R4, UR13, R27 ;  /* 0x0000000d04147c24 */ /* 0x000fca000f8e021b */
[----:B------:R-:W-:-:S13]  /*21c0*/  ISETP.GE.U32.AND P0, PT, R20, UR13, PT ;  /* 0x0000000d14007c0c */ /* 0x000fda000bf06070 */
[----:B------:R-:W-:-:S05]  /*21d0*/  @P0 VIADD R20, R20, -UR13 ;  /* 0x8000000d14140c36 */ /* 0x000fca0008000000 */
[----:B------:R-:W-:-:S13]  /*21e0*/  ISETP.GE.U32.AND P0, PT, R20, UR13, PT ;  /* 0x0000000d14007c0c */ /* 0x000fda000bf06070 */
[----:B------:R-:W-:Y:S01]  /*21f0*/  @P0 VIADD R20, R20, -UR13 ;  /* 0x8000000d14140c36 */ /* 0x000fe20008000000 */
[----:B------:R-:W-:Y:S01]  /*2200*/  @!P1 LOP3.LUT R20, RZ, UR13, RZ, 0x33, !PT ;  /* 0x0000000dff149c12 */ /* 0x000fe2000f8e33ff */
[----:B------:R-:W-:Y:S06]  /*2210*/  BRA `(.L_x_37) ;  /* 0x0000000000087947 */ /* 0x000fec0003800000 */
.L_x_36:
[----:B------:R-:W-:-:S07]  /*2220*/  MOV R28, 0x2240 ;  /* 0x00002240001c7802 */ /* 0x000fce0000000f00 */
[----:B------:R-:W-:Y:S05]  /*2230*/  CALL.REL.NOINC `($__internal_1_$__cuda_sm20_rem_u64) ;  /* 0x00000024009c7944 */ /* 0x000fea0003c00000 */
.L_x_37:
[----:B------:R-:W-:Y:S05]  /*2240*/  BSYNC.RECONVERGENT B2 ;  /* 0x0000000000027941 */ /* 0x000fea0003800200 */
.L_x_35:
[----:B------:R-:W-:Y:S02]  /*2250*/  IMAD R25, R33, UR18, RZ ;  /* 0x0000001221197c24 */ /* 0x000fe4000f8e02ff */
[----:B------:R-:W-:-:S04]  /*2260*/  IMAD.WIDE.U32 R20, R32, UR18, R20 ;  /* 0x0000001220147c25 */ /* 0x000fc8000f8e0014 */
[----:B------:R-:W-:Y:S01]  /*2270*/  IMAD R25, R32, UR19, R25 ;  /* 0x0000001320197c24 */ /* 0x000fe2000f8e0219 */
[----:B------:R-:W-:-:S03]  /*2280*/  LEA R24, P0, R20, UR16, 0x2 ;  /* 0x0000001014187c11 */ /* 0x000fc6000f8010ff */
[----:B------:R-:W-:-:S05]  /*2290*/  IMAD.IADD R21, R21, 0x1, R25 ;  /* 0x0000000115157824 */ /* 0x000fca00078e0219 */
[----:B------:R-:W-:-:S06]  /*22a0*/  LEA.HI.X R25, R20, UR17, R21, 0x2, P0 ;  /* 0x0000001114197c11 */ /* 0x000fcc00080f1415 */
[----:B------:R-:W2:Y:S01]  /*22b0*/  LDG.E.CONSTANT R25, desc[UR10][R24.64] ;  /* 0x0000000a18197981 */ /* 0x000ea2000c1e9900 */
[----:B------:R-:W-:Y:S01]  /*22c0*/  IADD3 R20, P0, PT, R6, 0x2, RZ ;  /* 0x0000000206147810 */ /* 0x000fe20007f1e0ff */
[----:B------:R-:W-:Y:S04]  /*22d0*/  BSSY.RECONVERGENT B2, `(.L_x_38) ;  /* 0x000002a000027945 */ /* 0x000fe80003800200 */
[----:B------:R-:W-:-:S05]  /*22e0*/  IMAD.X R21, RZ, RZ, R7, P0 ;  /* 0x000000ffff157224 */ /* 0x000fca00000e0607 */
[----:B------:R-:W-:-:S04]  /*22f0*/  LOP3.LUT R4, R21, UR8, RZ, 0xfc, !PT ;  /* 0x0000000815047c12 */ /* 0x000fc8000f8efcff */
[----:B------:R-:W-:Y:S01]  /*2300*/  ISETP.NE.U32.AND P0, PT, R4, RZ, PT ;  /* 0x000000ff0400720c */ /* 0x000fe20003f05070 */
[----:B--2---:R0:W-:-:S12]  /*2310*/  STS [R22+0x4], R25 ;  /* 0x0000041916007388 */ /* 0x0041d80000000800 */
[----:B------:R-:W-:Y:S05]  /*2320*/  @P0 BRA `(.L_x_39) ;  /* 0x00000000005c0947 */ /* 0x000fea0003800000 */
[----:B------:R-:W1:Y:S01]  /*2330*/  I2F.U32.RP R27, UR15 ;  /* 0x0000000f001b7d06 */ /* 0x000e620008209000 */
[----:B------:R-:W-:-:S07]  /*2340*/  ISETP.NE.U32.AND P2, PT, RZ, UR15, PT ;  /* 0x0000000fff007c0c */ /* 0x000fce000bf45070 */
[----:B-1----:R-:W1:Y:S02]  /*2350*/  MUFU.RCP R27, R27 ;  /* 0x0000001b001b7308 */ /* 0x002e640000001000 */
[----:B-1----:R-:W-:Y:S02]  /*2360*/  VIADD R24, R27, 0xffffffe ;  /* 0x0ffffffe1b187836 */ /* 0x002fe40000000000 */
[----:B------:R-:W-:-:S04]  /*2370*/  HFMA2 R27, -RZ, RZ, 0, 0 ;  /* 0x00000000ff1b7431 */ /* 0x000fc800000001ff */
[----:B0-----:R0:W1:Y:S02]  /*2380*/  F2I.FTZ.U32.TRUNC.NTZ R25, R24 ;  /* 0x0000001800197305 */ /* 0x001064000021f000 */
[----:B0-----:R-:W-:Y:S01]  /*2390*/  IMAD.MOV.U32 R24, RZ, RZ, RZ ;  /* 0x000000ffff187224 */ /* 0x001fe200078e00ff */
[----:B-1----:R-:W-:-:S05]  /*23a0*/  IADD3 R21, PT, PT, RZ, -R25, RZ ;  /* 0x80000019ff157210 */ /* 0x002fca0007ffe0ff */
[----:B------:R-:W-:-:S04]  /*23b0*/  IMAD R21, R21, UR15, RZ ;  /* 0x0000000f15157c24 */ /* 0x000fc8000f8e02ff */
[----:B------:R-:W-:-:S06]  /*23c0*/  IMAD.HI.U32 R21, R25, R21, R24 ;  /* 0x0000001519157227 */ /* 0x000fcc00078e0018 */
[----:B------:R-:W-:-:S04]  /*23d0*/  IMAD.HI.U32 R26, R21, R20, RZ ;  /* 0x00000014151a7227 */ /* 0x000fc800078e00ff */
[----:B------:R-:W-:-:S04]  /*23e0*/  IMAD.MOV R21, RZ, RZ, -R26 ;  /* 0x000000ffff157224 */ /* 0x000fc800078e0a1a */
[----:B------:R-:W-:-:S05]  /*23f0*/  IMAD R4, R21, UR15, R20 ;  /* 0x0000000f15047c24 */ /* 0x000fca000f8e0214 */
[----:B------:R-:W-:-:S13]  /*2400*/  ISETP.GE.U32.AND P0, PT, R4, UR15, PT ;  /* 0x0000000f04007c0c */ /* 0x000fda000bf06070 */
[----:B------:R-:W-:Y:S01]  /*2410*/  @P0 VIADD R4, R4, -UR15 ;  /* 0x8000000f04040c36 */ /* 0x000fe20008000000 */
[----:B------:R-:W-:-:S04]  /*2420*/  @P0 IADD3 R26, PT, PT, R26, 0x1, RZ ;  /* 0x000000011a1a0810 */ /* 0x000fc80007ffe0ff */
[----:B------:R-:W-:Y:S01]  /*2430*/  ISETP.GE.U32.AND P1, PT, R4, UR15, PT ;  /* 0x0000000f04007c0c */ /* 0x000fe2000bf26070 */
[----:B------:R-:W-:-:S12]  /*2440*/  IMAD.MOV.U32 R4, RZ, RZ, RZ ;  /* 0x000000ffff047224 */ /* 0x000fd800078e00ff */
[----:B------:R-:W-:Y:S01]  /*2450*/  @P1 VIADD R26, R26, 0x1 ;  /* 0x000000011a1a1836 */ /* 0x000fe20000000000 */
[----:B------:R-:W-:-:S05]  /*2460*/  @!P2 LOP3.LUT R26, RZ, UR15, RZ, 0x33, !PT ;  /* 0x0000000fff1aac12 */ /* 0x000fca000f8e33ff */
[----:B------:R-:W-:-:S04]  /*2470*/  IMAD.MOV R21, RZ, RZ, -R26 ;  /* 0x000000ffff157224 */ /* 0x000fc800078e0a1a */
[----:B------:R-:W-:Y:S01]  /*2480*/  IMAD R30, R21, UR15, R20 ;  /* 0x0000000f151e7c24 */ /* 0x000fe2000f8e0214 */
[----:B------:R-:W-:Y:S06]  /*2490*/  BRA `(.L_x_40) ;  /* 0x0000000000347947 */ /* 0x000fec0003800000 */
.L_x_39:
[----:B------:R-:W-:Y:S01]  /*24a0*/  IMAD.MOV.U32 R28, RZ, RZ, R20 ;  /* 0x000000ffff1c7224 */ /* 0x000fe200078e0014 */
[----:B0-----:R-:W-:Y:S01]  /*24b0*/  MOV R25, UR8 ;  /* 0x0000000800197c02 */ /* 0x001fe20008000f00 */
[----:B------:R-:W-:Y:S01]  /*24c0*/  IMAD.MOV.U32 R26, RZ, RZ, R21 ;  /* 0x000000ffff1a7224 */ /* 0x000fe200078e0015 */
[----:B------:R-:W-:Y:S01]  /*24d0*/  MOV R4, 0x2500 ;  /* 0x0000250000047802 */ /* 0x000fe20000000f00 */
[----:B------:R-:W-:-:S07]  /*24e0*/  IMAD.U32 R24, RZ, RZ, UR15 ;  /* 0x0000000fff187e24 */ /* 0x000fce000f8e00ff */
[----:B------:R-:W-:Y:S05]  /*24f0*/  CALL.REL.NOINC `($__internal_0_$__cuda_sm20_div_u64) ;  /* 0x0000001c00d47944 */ /* 0x000fea0003c00000 */
[----:B------:R-:W-:-:S05]  /*2500*/  IADD3 R27, P0, PT, RZ, -R26, RZ ;  /* 0x8000001aff1b7210 */ /* 0x000fca0007f1e0ff */
[----:B------:R-:W-:Y:S02]  /*2510*/  IMAD.X R4, RZ, RZ, ~R25, P0 ;  /* 0x000000ffff047224 */ /* 0x000fe400000e0e19 */
[----:B------:R-:W-:-:S04]  /*2520*/  IMAD.WIDE.U32 R30, R27, UR15, R20 ;  /* 0x0000000f1b1e7c25 */ /* 0x000fc8000f8e0014 */
[----:B------:R-:W-:-:S04]  /*2530*/  IMAD R4, R4, UR15, RZ ;  /* 0x0000000f04047c24 */ /* 0x000fc8000f8e02ff */
[----:B------:R-:W-:-:S04]  /*2540*/  IMAD R27, R27, UR8, R4 ;  /* 0x000000081b1b7c24 */ /* 0x000fc8000f8e0204 */
[----:B------:R-:W-:Y:S02]  /*2550*/  IMAD.IADD R4, R27, 0x1, R31 ;  /* 0x000000011b047824 */ /* 0x000fe400078e021f */
[----:B------:R-:W-:-:S07]  /*2560*/  IMAD.MOV.U32 R27, RZ, RZ, R25 ;  /* 0x000000ffff1b7224 */ /* 0x000fce00078e0019 */
.L_x_40:
[----:B------:R-:W-:Y:S05]  /*2570*/  BSYNC.RECONVERGENT B2 ;  /* 0x0000000000027941 */ /* 0x000fea0003800200 */
.L_x_38:
[----:B------:R-:W-:Y:S01]  /*2580*/  IADD3 R24, P0, PT, R26, R10, RZ ;  /* 0x0000000a1a187210 */ /* 0x000fe20007f1e0ff */
[----:B------:R-:W-:Y:S03]  /*2590*/  BSSY.RECONVERGENT B2, `(.L_x_41) ;  /* 0x000001d000027945 */ /* 0x000fe60003800200 */
[----:B------:R-:W-:-:S04]  /*25a0*/  IADD3.X R26, PT, PT, R27, R12, RZ, P0, !PT ;  /* 0x0000000c1b1a7210 */ /* 0x000fc800007fe4ff */
        /* <DEDUP_REMOVED lines=10> */
[----:B0-----:R-:W-:-:S04]  /*2650*/  IMAD.MOV R27, RZ, RZ, -R21 ;  /* 0x000000ffff1b7224 */ /* 0x001fc800078e0a15 */
        /* <DEDUP_REMOVED lines=11> */
.L_x_42:
[----:B------:R-:W-:Y:S02]  /*2710*/  MOV R27, R24 ;  /* 0x00000018001b7202 */ /* 0x000fe40000000f00 */
[----:B------:R-:W-:-:S07]  /*2720*/  MOV R28, 0x2740 ;  /* 0x00002740001c7802 */ /* 0x000fce0000000f00 */
[----:B------:R-:W-:Y:S05]  /*2730*/  CALL.REL.NOINC `($__internal_1_$__cuda_sm20_rem_u64) ;  /* 0x00000020005c7944 */ /* 0x000fea0003c00000 */
[----:B------:R-:W-:Y:S02]  /*2740*/  IMAD.MOV.U32 R32, RZ, RZ, R20 ;  /* 0x000000ffff207224 */ /* 0x000fe400078e0014 */
[----:B------:R-:W-:-:S07]  /*2750*/  IMAD.MOV.U32 R33, RZ, RZ, R21 ;  /* 0x000000ffff217224 */ /* 0x000fce00078e0015 */
.L_x_43:
[----:B------:R-:W-:Y:S05]  /*2760*/  BSYNC.RECONVERGENT B2 ;  /* 0x0000000000027941 */ /* 0x000fea0003800200 */
.L_x_41:
        /* <DEDUP_REMOVED lines=25> */
.L_x_45:
[----:B------:R-:W-:-:S07]  /*2900*/  MOV R28, 0x2920 ;  /* 0x00002920001c7802 */ /* 0x000fce0000000f00 */
[----:B------:R-:W-:Y:S05]  /*2910*/  CALL.REL.NOINC `($__internal_1_$__cuda_sm20_rem_u64) ;  /* 0x0000001c00e47944 */ /* 0x000fea0003c00000 */
.L_x_46:
[----:B------:R-:W-:Y:S05]  /*2920*/  BSYNC.RECONVERGENT B2 ;  /* 0x0000000000027941 */ /* 0x000fea0003800200 */
.L_x_44:
        /* <DEDUP_REMOVED lines=8> */
[----:B------:R-:W-:Y:S03]  /*29b0*/  BSSY.RECONVERGENT B2, `(.L_x_47) ;  /* 0x000002a000027945 */ /* 0x000fe60003800200 */
[----:B------:R-:W-:-:S04]  /*29c0*/  IADD3.X R21, PT, PT, RZ, R7, RZ, P0, !PT ;  /* 0x00000007ff157210 */ /* 0x000fc800007fe4ff */
        /* <DEDUP_REMOVED lines=27> */
.L_x_48:
        /* <DEDUP_REMOVED lines=13> */
.L_x_49:
[----:B------:R-:W-:Y:S05]  /*2c50*/  BSYNC.RECONVERGENT B2 ;  /* 0x0000000000027941 */ /* 0x000fea0003800200 */
.L_x_47:
        /* <DEDUP_REMOVED lines=25> */
.L_x_51:
[----:B------:R-:W-:Y:S01]  /*2df0*/  IMAD.MOV.U32 R27, RZ, RZ, R24 ;  /* 0x000000ffff1b7224 */ /* 0x000fe200078e0018 */
[----:B------:R-:W-:-:S07]  /*2e00*/  MOV R28, 0x2e20 ;  /* 0x00002e20001c7802 */ /* 0x000fce0000000f00 */
[----:B------:R-:W-:Y:S05]  /*2e10*/  CALL.REL.NOINC `($__internal_1_$__cuda_sm20_rem_u64) ;  /* 0x0000001800a47944 */ /* 0x000fea0003c00000 */
[----:B------:R-:W-:Y:S01]  /*2e20*/  IMAD.MOV.U32 R32, RZ, RZ, R20 ;  /* 0x000000ffff207224 */ /* 0x000fe200078e0014 */
[----:B------:R-:W-:-:S07]  /*2e30*/  MOV R33, R21 ;  /* 0x0000001500217202 */ /* 0x000fce0000000f00 */
.L_x_52:
[----:B------:R-:W-:Y:S05]  /*2e40*/  BSYNC.RECONVERGENT B2 ;  /* 0x0000000000027941 */ /* 0x000fea0003800200 */
.L_x_50:
        /* <DEDUP_REMOVED lines=25> */
.L_x_54:
[----:B------:R-:W-:-:S07]  /*2fe0*/  MOV R28, 0x3000 ;  /* 0x00003000001c7802 */ /* 0x000fce0000000f00 */
[----:B------:R-:W-:Y:S05]  /*2ff0*/  CALL.REL.NOINC `($__internal_1_$__cuda_sm20_rem_u64) ;  /* 0x00000018002c7944 */ /* 0x000fea0003c00000 */
.L_x_55:
[----:B------:R-:W-:Y:S05]  /*3000*/  BSYNC.RECONVERGENT B2 ;  /* 0x0000000000027941 */ /* 0x000fea0003800200 */
.L_x_53:
[----:B------:R-:W-:Y:S02]  /*3010*/  IMAD R25, R33, UR18, RZ ;  /* 0x0000001221197c24 */ /* 0x000fe4000f8e02ff */
[----:B------:R-:W-:-:S04]  /*3020*/  IMAD.WIDE.U32 R20, R32, UR18, R20 ;  /* 0x0000001220147c25 */ /* 0x000fc8000f8e0014 */
[----:B------:R-:W-:Y:S01]  /*3030*/  IMAD R25, R32, UR19, R25 ;  /* 0x0000001320197c24 */ /* 0x000fe2000f8e0219 */
[----:B------:R-:W-:-:S03]  /*3040*/  LEA R24, P0, R20, UR16, 0x2 ;  /* 0x0000001014187c11 */ /* 0x000fc6000f8010ff */
[----:B------:R-:W-:-:S05]  /*3050*/  IMAD.IADD R21, R21, 0x1, R25 ;  /* 0x0000000115157824 */ /* 0x000fca00078e0219 */
[----:B------:R-:W-:-:S06]  /*3060*/  LEA.HI.X R25, R20, UR17, R21, 0x2, P0 ;  /* 0x0000001114197c11 */ /* 0x000fcc00080f1415 */
[----:B------:R-:W2:Y:S01]  /*3070*/  LDG.E.CONSTANT R25, desc[UR10][R24.64] ;  /* 0x0000000a18197981 */ /* 0x000ea2000c1e9900 */
[----:B------:R-:W-:Y:S02]  /*3080*/  IADD3 R17, P0, PT, R17, 0x4, RZ ;  /* 0x0000000411117810 */ /* 0x000fe40007f1e0ff */
[----:B------:R-:W-:-:S03]  /*3090*/  IADD3 R6, P1, PT, R6, 0x4, RZ ;  /* 0x0000000406067810 */ /* 0x000fc60007f3e0ff */
[----:B------:R-:W-:Y:S01]  /*30a0*/  IMAD.X R23, RZ, RZ, R23, P0 ;  /* 0x000000ffff177224 */ /* 0x000fe200000e0617 */
[----:B------:R-:W-:Y:S01]  /*30b0*/  ISETP.NE.U32.AND P0, PT, R17, R16, PT ;  /* 0x000000101100720c */ /* 0x000fe20003f05070 */
[----:B------:R-:W-:-:S03]  /*30c0*/  IMAD.X R7, RZ, RZ, R7, P1 ;  /* 0x000000ffff077224 */ /* 0x000fc600008e0607 */
[----:B------:R-:W-:Y:S01]  /*30d0*/  ISETP.NE.AND.EX P0, PT, R23, R14, PT, P0 ;  /* 0x0000000e1700720c */ /* 0x000fe20003f05300 */
[----:B--2---:R2:W-:-:S12]  /*30e0*/  STS [R22+0xc], R25 ;  /* 0x00000c1916007388 */ /* 0x0045d80000000800 */
[----:B------:R-:W-:Y:S05]  /*30f0*/  @P0 BRA `(.L_x_56) ;  /* 0xffffffe400040947 */ /* 0x000fea000383ffff */
.L_x_19:
[----:B01----:R-:W-:Y:S05]  /*3100*/  BSYNC.RECONVERGENT B0 ;  /* 0x0000000000007941 */ /* 0x003fea0003800200 */
.L_x_18:
[----:B------:R-:W-:-:S04]  /*3110*/  ISETP.NE.U32.AND P0, PT, R15, RZ, PT ;  /* 0x000000ff0f00720c */ /* 0x000fc80003f05070 */
[----:B------:R-:W-:-:S13]  /*3120*/  ISETP.NE.AND.EX P0, PT, RZ, RZ, PT, P0 ;  /* 0x000000ffff00720c */ /* 0x000fda0003f05300 */
[----:B------:R-:W-:Y:S05]  /*3130*/  @!P0 BRA `(.L_x_17) ;  /* 0x0000000400d88947 */ /* 0x000fea0003800000 */
[----:B------:R-:W-:Y:S02]  /*3140*/  HFMA2 R14, -RZ, RZ, 0, 0 ;  /* 0x00000000ff0e7431 */ /* 0x000fe400000001ff */
[----:B------:R-:W-:-:S07]  /*3150*/  IMAD.MOV.U32 R16, RZ, RZ, RZ ;  /* 0x000000ffff107224 */ /* 0x000fce00078e00ff */
.L_x_66:
[----:B------:R-:W-:Y:S01]  /*3160*/  LOP3.LUT R4, R7, UR8, RZ, 0xfc, !PT ;  /* 0x0000000807047c12 */ /* 0x000fe2000f8efcff */
[----:B------:R-:W-:Y:S03]  /*3170*/  BSSY.RECONVERGENT B0, `(.L_x_57) ;  /* 0x0000027000007945 */ /* 0x000fe60003800200 */
[----:B------:R-:W-:-:S13]  /*3180*/  ISETP.NE.U32.AND P0, PT, R4, RZ, PT ;  /* 0x000000ff0400720c */ /* 0x000fda0003f05070 */
[----:B---3--:R-:W-:Y:S05]  /*3190*/  @P0 BRA `(.L_x_58) ;  /* 0x00000000005c0947 */ /* 0x008fea0003800000 */
[----:B--2---:R-:W0:Y:S01]  /*31a0*/  I2F.U32.RP R22, UR15 ;  /* 0x0000000f00167d06 */ /* 0x004e220008209000 */
[----:B------:R-:W-:Y:S01]  /*31b0*/  ISETP.NE.U32.AND P2, PT, RZ, UR15, PT ;  /* 0x0000000fff007c0c */ /* 0x000fe2000bf45070 */
[----:B------:R-:W-:-:S06]  /*31c0*/  IMAD.MOV.U32 R27, RZ, RZ, RZ ;  /* 0x000000ffff1b7224 */ /* 0x000fcc00078e00ff */
[----:B0-----:R-:W0:Y:S02]  /*31d0*/  MUFU.RCP R22, R22 ;  /* 0x0000001600167308 */ /* 0x001e240000001000 */
[----:B0-----:R-:W-:-:S06]  /*31e0*/  VIADD R20, R22, 0xffffffe ;  /* 0x0ffffffe16147836 */ /* 0x001fcc0000000000 */
[----:B------:R0:W1:Y:S02]  /*31f0*/  F2I.FTZ.U32.TRUNC.NTZ R21, R20 ;  /* 0x0000001400157305 */ /* 0x000064000021f000 */
[----:B0-----:R-:W-:Y:S01]  /*3200*/  MOV R20, RZ ;  /* 0x000000ff00147202 */ /* 0x001fe20000000f00 */
[----:B-1----:R-:W-:-:S04]  /*3210*/  IMAD.MOV R17, RZ, RZ, -R21 ;  /* 0x000000ffff117224 */ /* 0x002fc800078e0a15 */
        /* <DEDUP_REMOVED lines=8> */
[----:B------:R-:W-:Y:S01]  /*32a0*/  ISETP.GE.U32.AND P1, PT, R4, UR15, PT ;  /* 0x0000000f04007c0c */ /* 0x000fe2000bf26070 */
[----:B------:R-:W-:-:S12]  /*32b0*/  IMAD.MOV.U32 R4, RZ, RZ, RZ ;  /* 0x000000ffff047224 */ /* 0x000fd800078e00ff */
[----:B------:R-:W-:Y:S02]  /*32c0*/  @P1 IADD3 R26, PT, PT, R26, 0x1, RZ ;  /* 0x000000011a1a1810 */ /* 0x000fe40007ffe0ff */
[----:B------:R-:W-:-:S05]  /*32d0*/  @!P2 LOP3.LUT R26, RZ, UR15, RZ, 0x33, !PT ;  /* 0x0000000fff1aac12 */ /* 0x000fca000f8e33ff */
[----:B------:R-:W-:-:S04]  /*32e0*/  IMAD.MOV R17, RZ, RZ, -R26 ;  /* 0x000000ffff117224 */ /* 0x000fc800078e0a1a */
[----:B------:R-:W-:Y:S01]  /*32f0*/  IMAD R22, R17, UR15, R6 ;  /* 0x0000000f11167c24 */ /* 0x000fe2000f8e0206 */
[----:B------:R-:W-:Y:S06]  /*3300*/  BRA `(.L_x_59) ;  /* 0x0000000000347947 */ /* 0x000fec0003800000 */
.L_x_58:
[----:B------:R-:W-:Y:S01]  /*3310*/  MOV R28, R6 ;  /* 0x00000006001c7202 */ /* 0x000fe20000000f00 */
[----:B------:R-:W-:Y:S01]  /*3320*/  IMAD.MOV.U32 R26, RZ, RZ, R7 ;  /* 0x000000ffff1a7224 */ /* 0x000fe200078e0007 */
[----:B------:R-:W-:Y:S01]  /*3330*/  MOV R4, 0x3370 ;  /* 0x0000337000047802 */ /* 0x000fe20000000f00 */
[----:B------:R-:W-:Y:S02]  /*3340*/  IMAD.U32 R24, RZ, RZ, UR15 ;  /* 0x0000000fff187e24 */ /* 0x000fe4000f8e00ff */
[----:B--2---:R-:W-:-:S07]  /*3350*/  IMAD.U32 R25, RZ, RZ, UR8 ;  /* 0x00000008ff197e24 */ /* 0x004fce000f8e00ff */
[----:B------:R-:W-:Y:S05]  /*3360*/  CALL.REL.NOINC `($__internal_0_$__cuda_sm20_div_u64) ;  /* 0x0000001000387944 */ /* 0x000fea0003c00000 */
[----:B------:R-:W-:Y:S01]  /*3370*/  IADD3 R17, P0, PT, RZ, -R26, RZ ;  /* 0x8000001aff117210 */ /* 0x000fe20007f1e0ff */
[----:B------:R-:W-:-:S03]  /*3380*/  IMAD.MOV.U32 R27, RZ, RZ, R25 ;  /* 0x000000ffff1b7224 */ /* 0x000fc600078e0019 */
[----:B------:R-:W-:Y:S01]  /*3390*/  IADD3.X R4, PT, PT, RZ, ~R25, RZ, P0, !PT ;  /* 0x80000019ff047210 */ /* 0x000fe200007fe4ff */
[----:B------:R-:W-:-:S04]  /*33a0*/  IMAD.WIDE.U32 R22, R17, UR15, R6 ;  /* 0x0000000f11167c25 */ /* 0x000fc8000f8e0006 */
[----:B------:R-:W-:-:S04]  /*33b0*/  IMAD R4, R4, UR15, RZ ;  /* 0x0000000f04047c24 */ /* 0x000fc8000f8e02ff */
[----:B------:R-:W-:-:S04]  /*33c0*/  IMAD R17, R17, UR8, R4 ;  /* 0x0000000811117c24 */ /* 0x000fc8000f8e0204 */
[----:B------:R-:W-:-:S07]  /*33d0*/  IMAD.IADD R4, R17, 0x1, R23 ;  /* 0x0000000111047824 */ /* 0x000fce00078e0217 */
.L_x_59:
[----:B------:R-:W-:Y:S05]  /*33e0*/  BSYNC.RECONVERGENT B0 ;  /* 0x0000000000007941 */ /* 0x000fea0003800200 */
.L_x_57:
[----:B------:R-:W-:Y:S01]  /*33f0*/  IADD3 R30, P0, PT, R26, R10, RZ ;  /* 0x0000000a1a1e7210 */ /* 0x000fe20007f1e0ff */
[----:B------:R-:W-:Y:S04]  /*3400*/  BSSY.RECONVERGENT B0, `(.L_x_60) ;  /* 0x000001d000007945 */ /* 0x000fe80003800200 */
[----:B------:R-:W-:-:S05]  /*3410*/  IMAD.X R26, R27, 0x1, R12, P0 ;  /* 0x000000011b1a7824 */ /* 0x000fca00000e060c */
[----:B------:R-:W-:-:S04]  /*3420*/  LOP3.LUT R17, R26, UR14, RZ, 0xfc, !PT ;  /* 0x0000000e1a117c12 */ /* 0x000fc8000f8efcff */
[----:B------:R-:W-:-:S13]  /*3430*/  ISETP.NE.U32.AND P0, PT, R17, RZ, PT ;  /* 0x000000ff1100720c */ /* 0x000fda0003f05070 */
[----:B------:R-:W-:Y:S05]  /*3440*/  @P0 BRA `(.L_x_61) ;  /* 0x00000000004c0947 */ /* 0x000fea0003800000 */
[----:B------:R-:W0:Y:S01]  /*3450*/  I2F.U32.RP R23, UR20 ;  /* 0x0000001400177d06 */ /* 0x000e220008209000 */
[----:B------:R-:W-:Y:S01]  /*3460*/  ISETP.NE.U32.AND P1, PT, RZ, UR20, PT ;  /* 0x00000014ff007c0c */ /* 0x000fe2000bf25070 */
[----:B------:R-:W-:-:S06]  /*3470*/  IMAD.MOV.U32 R31, RZ, RZ, RZ ;  /* 0x000000ffff1f7224 */ /* 0x000fcc00078e00ff */
[----:B0-----:R-:W0:Y:S02]  /*3480*/  MUFU.RCP R23, R23 ;  /* 0x0000001700177308 */ /* 0x001e240000001000 */
[----:B0-----:R-:W-:-:S06]  /*3490*/  IADD3 R20, PT, PT, R23, 0xffffffe, RZ ;  /* 0x0ffffffe17147810 */ /* 0x001fcc0007ffe0ff */
[----:B------:R0:W1:Y:S02]  /*34a0*/  F2I.FTZ.U32.TRUNC.NTZ R21, R20 ;  /* 0x0000001400157305 */ /* 0x000064000021f000 */
[----:B0-----:R-:W-:Y:S02]  /*34b0*/  IMAD.MOV.U32 R20, RZ, RZ, RZ ;  /* 0x000000ffff147224 */ /* 0x001fe400078e00ff */
[----:B-1----:R-:W-:-:S04]  /*34c0*/  IMAD.MOV R17, RZ, RZ, -R21 ;  /* 0x000000ffff117224 */ /* 0x002fc800078e0a15 */
[----:B------:R-:W-:-:S04]  /*34d0*/  IMAD R17, R17, UR20, RZ ;  /* 0x0000001411117c24 */ /* 0x000fc8000f8e02ff */
[----:B------:R-:W-:-:S06]  /*34e0*/  IMAD.HI.U32 R17, R21, R17, R20 ;  /* 0x0000001115117227 */ /* 0x000fcc00078e0014 */
        /* <DEDUP_REMOVED lines=9> */
.L_x_61:
[----:B------:R-:W-:Y:S01]  /*3580*/  IMAD.MOV.U32 R27, RZ, RZ, R30 ;  /* 0x000000ffff1b7224 */ /* 0x000fe200078e001e */
[----:B------:R-:W-:-:S07]  /*3590*/  MOV R28, 0x35b0 ;  /* 0x000035b0001c7802 */ /* 0x000fce0000000f00 */
[----:B------:R-:W-:Y:S05]  /*35a0*/  CALL.REL.NOINC `($__internal_1_$__cuda_sm20_rem_u64) ;  /* 0x0000001000c07944 */ /* 0x000fea0003c00000 */
[----:B------:R-:W-:Y:S01]  /*35b0*/  MOV R30, R20 ;  /* 0x00000014001e7202 */ /* 0x000fe20000000f00 */
[----:B------:R-:W-:-:S07]  /*35c0*/  IMAD.MOV.U32 R31, RZ, RZ, R21 ;  /* 0x000000ffff1f7224 */ /* 0x000fce00078e0015 */
.L_x_62:
[----:B------:R-:W-:Y:S05]  /*35d0*/  BSYNC.RECONVERGENT B0 ;  /* 0x0000000000007941 */ /* 0x000fea0003800200 */
.L_x_60:
        /* <DEDUP_REMOVED lines=10> */
[----:B0-----:R-:W-:-:S06]  /*3680*/  VIADD R21, R17, 0xffffffe ;  /* 0x0ffffffe11157836 */ /* 0x001fcc0000000000 */
[----:B------:R-:W0:Y:S02]  /*3690*/  F2I.FTZ.U32.TRUNC.NTZ R21, R21 ;  /* 0x0000001500157305 */ /* 0x000e24000021f000 */
[----:B0-----:R-:W-:-:S05]  /*36a0*/  IADD3 R23, PT, PT, RZ, -R21, RZ ;  /* 0x80000015ff177210 */ /* 0x001fca0007ffe0ff */
[----:B------:R-:W-:-:S04]  /*36b0*/  IMAD R23, R23, UR20, RZ ;  /* 0x0000001417177c24 */ /* 0x000fc8000f8e02ff */
[----:B------:R-:W-:-:S04]  /*36c0*/  IMAD.HI.U32 R4, R21, R23, R20 ;  /* 0x0000001715047227 */ /* 0x000fc800078e0014 */
[----:B------:R-:W-:Y:S02]  /*36d0*/  IMAD.MOV.U32 R21, RZ, RZ, RZ ;  /* 0x000000ffff157224 */ /* 0x000fe400078e00ff */
        /* <DEDUP_REMOVED lines=9> */
.L_x_64:
[----:B------:R-:W-:-:S07]  /*3770*/  MOV R28, 0x3790 ;  /* 0x00003790001c7802 */ /* 0x000fce0000000f00 */
[----:B------:R-:W-:Y:S05]  /*3780*/  CALL.REL.NOINC `($__internal_1_$__cuda_sm20_rem_u64) ;  /* 0x0000001000487944 */ /* 0x000fea0003c00000 */
.L_x_65:
[----:B------:R-:W-:Y:S05]  /*3790*/  BSYNC.RECONVERGENT B0 ;  /* 0x0000000000007941 */ /* 0x000fea0003800200 */
.L_x_63:
[----:B------:R-:W-:Y:S02]  /*37a0*/  IMAD R17, R31, UR22, RZ ;  /* 0x000000161f117c24 */ /* 0x000fe4000f8e02ff */
[----:B------:R-:W-:-:S04]  /*37b0*/  IMAD.WIDE.U32 R20, R30, UR22, R20 ;  /* 0x000000161e147c25 */ /* 0x000fc8000f8e0014 */
[----:B------:R-:W-:Y:S01]  /*37c0*/  IMAD R17, R30, UR23, R17 ;  /* 0x000000171e117c24 */ /* 0x000fe2000f8e0211 */
[----:B------:R-:W-:-:S03]  /*37d0*/  LEA R22, P0, R20, UR24, 0x2 ;  /* 0x0000001814167c11 */ /* 0x000fc6000f8010ff */
[----:B------:R-:W-:-:S05]  /*37e0*/  IMAD.IADD R17, R21, 0x1, R17 ;  /* 0x0000000115117824 */ /* 0x000fca00078e0211 */
[----:B------:R-:W-:-:S05]  /*37f0*/  LEA.HI.X R23, R20, UR25, R17, 0x2, P0 ;  /* 0x0000001914177c11 */ /* 0x000fca00080f1411 */
[----:B------:R-:W2:Y:S01]  /*3800*/  LDG.E.CONSTANT R22, desc[UR10][R22.64] ;  /* 0x0000000a16167981 */ /* 0x000ea2000c1e9900 */
[----:B------:R-:W-:Y:S02]  /*3810*/  LEA R17, R6, UR7, 0x2 ;  /* 0x0000000706117c11 */ /* 0x000fe4000f8e10ff */
[----:B------:R-:W-:Y:S02]  /*3820*/  IADD3 R14, P0, PT, R14, 0x1, RZ ;  /* 0x000000010e0e7810 */ /* 0x000fe40007f1e0ff */
[----:B------:R-:W-:-:S03]  /*3830*/  IADD3 R6, P1, PT, R6, 0x1, RZ ;  /* 0x0000000106067810 */ /* 0x000fc60007f3e0ff */
[----:B------:R-:W-:Y:S01]  /*3840*/  IMAD.X R16, RZ, RZ, R16, P0 ;  /* 0x000000ffff107224 */ /* 0x000fe200000e0610 */
[----:B------:R-:W-:Y:S02]  /*3850*/  ISETP.NE.U32.AND P0, PT, R14, R15, PT ;  /* 0x0000000f0e00720c */ /* 0x000fe40003f05070 */
[----:B------:R-:W-:Y:S02]  /*3860*/  IADD3.X R7, PT, PT, RZ, R7, RZ, P1, !PT ;  /* 0x00000007ff077210 */ /* 0x000fe40000ffe4ff */
[----:B------:R-:W-:Y:S01]  /*3870*/  ISETP.NE.AND.EX P0, PT, R16, RZ, PT, P0 ;  /* 0x000000ff1000720c */ /* 0x000fe20003f05300 */
[----:B--2---:R3:W-:-:S12]  /*3880*/  STS [R17], R22 ;  /* 0x0000001611007388 */ /* 0x0047d80000000800 */
[----:B------:R-:W-:Y:S05]  /*3890*/  @P0 BRA `(.L_x_66) ;  /* 0xfffffff800300947 */ /* 0x000fea000383ffff */
.L_x_17:
[----:B01----:R-:W-:Y:S05]  /*38a0*/  BSYNC.RECONVERGENT B1 ;  /* 0x0000000000017941 */ /* 0x003fea0003800200 */
.L_x_16:
[----:B------:R-:W0:Y:S01]  /*38b0*/  LDCU.64 UR26, c[0x0][0x390] ;  /* 0x00007200ff1a77ac */ /* 0x000e220008000a00 */
[----:B------:R-:W-:-:S04]  /*38c0*/  ISETP.GT.U32.AND P0, PT, R18, R2, PT ;  /* 0x000000021200720c */ /* 0x000fc80003f04070 */
[----:B------:R-:W-:-:S04]  /*38d0*/  ISETP.GT.U32.AND.EX P0, PT, RZ, RZ, PT, P0 ;  /* 0x000000ffff00720c */ /* 0x000fc80003f04100 */
[----:B------:R-:W-:-:S04]  /*38e0*/  SEL R4, R18, R2, P0 ;  /* 0x0000000212047207 */ /* 0x000fc80000000000 */
[----:B0-----:R-:W-:-:S04]  /*38f0*/  ISETP.GE.U32.AND P0, PT, R4, UR26, PT ;  /* 0x0000001a04007c0c */ /* 0x001fc8000bf06070 */
[----:B------:R-:W-:-:S13]  /*3900*/  ISETP.GE.U32.AND.EX P0, PT, RZ, UR27, PT, P0 ;  /* 0x0000001bff007c0c */ /* 0x000fda000bf06100 */
[----:B------:R-:W-:Y:S05]  /*3910*/  @P0 EXIT ;  /* 0x000000000000094d */ /* 0x000fea0003800000 */
[----:B------:R-:W0:Y:S01]  /*3920*/  LDCU.64 UR8, c[0x0][0x3a0] ;  /* 0x00007400ff0877ac */ /* 0x000e220008000a00 */
[----:B------:R-:W-:Y:S01]  /*3930*/  IMAD.MOV.U32 R16, RZ, RZ, RZ ;  /* 0x000000ffff107224 */ /* 0x000fe200078e00ff */
[----:B0-----:R-:W-:-:S04]  /*3940*/  UISETP.NE.U32.AND UP0, UPT, UR8, URZ, UPT ;  /* 0x000000ff0800728c */ /* 0x001fc8000bf05070 */
[----:B------:R-:W-:Y:S01]  /*3950*/  UISETP.NE.AND.EX UP0, UPT, UR9, URZ, UPT, UP0 ;  /* 0x000000ff0900728c */ /* 0x000fe2000bf05300 */
[----:B------:R-:W-:Y:S08]  /*3960*/  BAR.SYNC.DEFER_BLOCKING 0x0 ;  /* 0x0000000000007b1d */ /* 0x000ff00000010000 */
[----:B------:R-:W-:Y:S05]  /*3970*/  BRA.U !UP0, `(.L_x_67) ;  /* 0x0000000508f47547 */ /* 0x000fea000b800000 */
[----:B------:R-:W0:Y:S01]  /*3980*/  S2UR UR6, SR_CgaCtaId ;  /* 0x00000000000679c3 */ /* 0x000e220000008800 */
[----:B------:R-:W-:Y:S01]  /*3990*/  UMOV UR4, 0x400 ;  /* 0x0000040000047882 */ /* 0x000fe20000000000 */
[----:B------:R-:W-:Y:S01]  /*39a0*/  ULOP3.LUT UR14, UR8, 0x7, URZ, 0xc0, !UPT ;  /* 0x00000007080e7892 */ /* 0x000fe2000f8ec0ff */
[----:B------:R-:W-:Y:S01]  /*39b0*/  LEA R7, R0, UR5, 0x2 ;  /* 0x0000000500077c11 */ /* 0x000fe2000f8e10ff */
[----:B------:R-:W-:Y:S01]  /*39c0*/  IMAD.MOV.U32 R16, RZ, RZ, RZ ;  /* 0x000000ffff107224 */ /* 0x000fe200078e00ff */
[----:B------:R-:W-:Y:S01]  /*39d0*/  LEA R6, R5, UR12, 0x1 ;  /* 0x0000000c05067c11 */ /* 0x000fe2000f8e08ff */
[----:B------:R-:W-:Y:S02]  /*39e0*/  UIADD3 UR9, UP0, UPT, UR14, -0x1, URZ ;  /* 0xffffffff0e097890 */ /* 0x000fe4000ff1e0ff */
[----:B------:R-:W-:Y:S01]  /*39f0*/  ULOP3.LUT UR13, UR8, 0x3, URZ, 0xc0, !UPT ;  /* 0x00000003080d7892 */ /* 0x000fe2000f8ec0ff */
[----:B------:R-:W-:Y:S01]  /*3a00*/  SHF.L.U32 R6, R6, 0x2, RZ ;  /* 0x0000000206067819 */ /* 0x000fe200000006ff */
[----:B------:R-:W-:Y:S01]  /*3a10*/  ULOP3.LUT UR8, UR8, 0xfffffff8, URZ, 0xc0, !UPT ;  /* 0xfffffff808087892 */ /* 0x000fe2000f8ec0ff */
[----:B------:R-:W-:Y:S01]  /*3a20*/  UMOV UR5, URZ ;  /* 0x000000ff00057c82 */ /* 0x000fe20008000000 */
[----:B0-----:R-:W-:-:S02]  /*3a30*/  ULEA UR4, UR6, UR4, 0x18 ;  /* 0x0000000406047291 */ /* 0x001fc4000f8ec0ff */
[----:B------:R-:W-:Y:S02]  /*3a40*/  UIADD3.X UR6, UPT, UPT, URZ, -0x1, URZ, UP0, !UPT ;  /* 0xffffffffff067890 */ /* 0x000fe400087fe4ff */
[----:B------:R-:W-:Y:S02]  /*3a50*/  UISETP.GE.U32.AND UP0, UPT, UR9, 0x3, UPT ;  /* 0x000000030900788c */ /* 0x000fe4000bf06070 */
[----:B------:R-:W-:Y:S02]  /*3a60*/  IMAD.U32 R4, RZ, RZ, UR4 ;  /* 0x00000004ff047e24 */ /* 0x000fe4000f8e00ff */
[----:B------:R-:W-:-:S03]  /*3a70*/  UISETP.GE.U32.AND.EX UP0, UPT, UR6, URZ, UPT, UP0 ;  /* 0x000000ff0600728c */ /* 0x000fc6000bf06100 */
[----:B------:R-:W-:Y:S01]  /*3a80*/  IADD3 R7, PT, PT, R7, 0x10, R4 ;  /* 0x0000001007077810 */ /* 0x000fe20007ffe004 */
[----:B------:R-:W-:-:S07]  /*3a90*/  UMOV UR6, URZ ;  /* 0x000000ff00067c82 */ /* 0x000fce0008000000 */
.L_x_73:
[----:B------:R-:W0:Y:S01]  /*3aa0*/  LDC.64 R20, c[0x0][0x3a0] ;  /* 0x0000e800ff147b82 */ /* 0x000e220000000a00 */
[----:B------:R-:W-:Y:S01]  /*3ab0*/  VIADD R9, R3, UR5 ;  /* 0x0000000503097c36 */ /* 0x000fe20008000000 */
[----:B------:R-:W-:-:S03]  /*3ac0*/  UMOV UR4, URZ ;  /* 0x000000ff00047c82 */ /* 0x000fc60008000000 */
[----:B------:R-:W-:Y:S01]  /*3ad0*/  IMAD R8, R9, UR15, R0 ;  /* 0x0000000f09087c24 */ /* 0x000fe2000f8e0200 */
[C---:B0-----:R-:W-:Y:S01]  /*3ae0*/  ISETP.GE.U32.AND P0, PT, R20.reuse, 0x8, PT ;  /* 0x000000081400780c */ /* 0x041fe20003f06070 */
[----:B------:R-:W-:-:S03]  /*3af0*/  IMAD R9, R20, UR5, RZ ;  /* 0x0000000514097c24 */ /* 0x000fc6000f8e02ff */
[----:B------:R-:W-:-:S13]  /*3b00*/  ISETP.GE.U32.AND.EX P0, PT, R21, RZ, PT, P0 ;  /* 0x000000ff1500720c */ /* 0x000fda0003f06100 */
[----:B------:R-:W-:Y:S05]  /*3b10*/  @!P0 BRA `(.L_x_68) ;  /* 0x0000000000a48947 */ /* 0x000fea0003800000 */
[----:B------:R-:W0:Y:S01]  /*3b20*/  S2R R11, SR_CgaCtaId ;  /* 0x00000000000b7919 */ /* 0x000e220000008800 */
[----:B------:R-:W-:Y:S01]  /*3b30*/  MOV R4, 0x400 ;  /* 0x0000040000047802 */ /* 0x000fe20000000f00 */
[----:B------:R-:W-:Y:S01]  /*3b40*/  VIADD R10, R3, UR5 ;  /* 0x00000005030a7c36 */ /* 0x000fe20008000000 */
[----:B------:R-:W1:Y:S03]  /*3b50*/  LDCU UR9, c[0x0][0x3a4] ;  /* 0x00007480ff0977ac */ /* 0x000e660008000800 */
[----:B------:R-:W-:Y:S01]  /*3b60*/  IMAD R10, R6, R10, R7 ;  /* 0x0000000a060a7224 */ /* 0x000fe200078e0207 */
[----:B------:R-:W-:Y:S01]  /*3b70*/  UMOV UR4, UR8 ;  /* 0x0000000800047c82 */ /* 0x000fe20008000000 */
[----:B0-----:R-:W-:-:S05]  /*3b80*/  LEA R4, R11, R4, 0x18 ;  /* 0x000000040b047211 */ /* 0x001fca00078ec0ff */
[----:B------:R-:W-:-:S05]  /*3b90*/  IMAD R11, R9, 0x4, R4 ;  /* 0x00000004090b7824 */ /* 0x000fca00078e0204 */
[----:B-1----:R-:W-:-:S07]  /*3ba0*/  IADD3 R11, PT, PT, R11, 0x10, RZ ;  /* 0x000000100b0b7810 */ /* 0x002fce0007ffe0ff */
.L_x_69:
[----:B---3--:R-:W-:Y:S01]  /*3bb0*/  LDS R17, [R11+-0x10] ;  /* 0xfffff0000b117984 */ /* 0x008fe20000000800 */
[----:B------:R-:W-:-:S03]  /*3bc0*/  UIADD3 UR4, UP1, UPT, UR4, -0x8, URZ ;  /* 0xfffffff804047890 */ /* 0x000fc6000ff3e0ff */
[----:B--2---:R-:W0:Y:S01]  /*3bd0*/  LDS R22, [R10+-0x10] ;  /* 0xfffff0000a167984 */ /* 0x004e220000000800 */
[----:B------:R-:W-:Y:S02]  /*3be0*/  UIADD3.X UR9, UPT, UPT, UR9, -0x1, URZ, UP1, !UPT ;  /* 0xffffffff09097890 */ /* 0x000fe40008ffe4ff */
[----:B------:R-:W-:Y:S01]  /*3bf0*/  UISETP.NE.U32.AND UP1, UPT, UR4, URZ, UPT ;  /* 0x000000ff0400728c */ /* 0x000fe2000bf25070 */
[----:B------:R-:W-:Y:S03]  /*3c00*/  LDS R24, [R11+-0xc] ;  /* 0xfffff4000b187984 */ /* 0x000fe60000000800 */
[----:B------:R-:W-:Y:S01]  /*3c10*/  UISETP.NE.AND.EX UP1, UPT, UR9, URZ, UPT, UP1 ;  /* 0x000000ff0900728c */ /* 0x000fe2000bf25310 */
[----:B------:R-:W1:Y:S04]  /*3c20*/  LDS R23, [R10+-0xc] ;  /* 0xfffff4000a177984 */ /* 0x000e680000000800 */
[----:B------:R-:W-:Y:S04]  /*3c30*/  LDS R26, [R11+-0x8] ;  /* 0xfffff8000b1a7984 */ /* 0x000fe80000000800 */
[----:B------:R-:W2:Y:S04]  /*3c40*/  LDS R25, [R10+-0x8] ;  /* 0xfffff8000a197984 */ /* 0x000ea80000000800 */
[----:B------:R-:W-:Y:S04]  /*3c50*/  LDS R28, [R11+-0x4] ;  /* 0xfffffc000b1c7984 */ /* 0x000fe80000000800 */
[----:B------:R-:W3:Y:S04]  /*3c60*/  LDS R27, [R10+-0x4] ;  /* 0xfffffc000a1b7984 */ /* 0x000ee80000000800 */
[----:B------:R-:W-:Y:S04]  /*3c70*/  LDS R30, [R11] ;  /* 0x000000000b1e7984 */ /* 0x000fe80000000800 */
[----:B------:R-:W4:Y:S04]  /*3c80*/  LDS R29, [R10] ;  /* 0x000000000a1d7984 */ /* 0x000f280000000800 */
[----:B------:R-:W-:Y:S04]  /*3c90*/  LDS R32, [R11+0x4] ;  /* 0x000004000b207984 */ /* 0x000fe80000000800 */
[----:B------:R-:W5:Y:S01]  /*3ca0*/  LDS R31, [R10+0x4] ;  /* 0x000004000a1f7984 */ /* 0x000f620000000800 */
[----:B0-----:R-:W-:-:S03]  /*3cb0*/  FFMA R17, R17, R22, R16 ;  /* 0x0000001611117223 */ /* 0x001fc60000000010 */
[----:B------:R-:W-:Y:S04]  /*3cc0*/  LDS R14, [R11+0x8] ;  /* 0x000008000b0e7984 */ /* 0x000fe80000000800 */
[----:B------:R-:W0:Y:S01]  /*3cd0*/  LDS R15, [R10+0x8] ;  /* 0x000008000a0f7984 */ /* 0x000e220000000800 */
[----:B-1----:R-:W-:-:S03]  /*3ce0*/  FFMA R17, R24, R23, R17 ;  /* 0x0000001718117223 */ /* 0x002fc60000000011 */
[----:B------:R1:W-:Y:S04]  /*3cf0*/  LDS R12, [R11+0xc] ;  /* 0x00000c000b0c7984 */ /* 0x0003e80000000800 */
[----:B------:R3:W0:Y:S01]  /*3d00*/  LDS R13, [R10+0xc] ;  /* 0x00000c000a0d7984 */ /* 0x0006220000000800 */
[----:B--2---:R-:W-:Y:S01]  /*3d10*/  FFMA R17, R26, R25, R17 ;  /* 0x000000191a117223 */ /* 0x004fe20000000011 */
[----:B-1----:R-:W-:-:S03]  /*3d20*/  VIADD R11, R11, 0x20 ;  /* 0x000000200b0b7836 */ /* 0x002fc60000000000 */
[----:B---3--:R-:W-:Y:S01]  /*3d30*/  FFMA R17, R28, R27, R17 ;  /* 0x0000001b1c117223 */ /* 0x008fe20000000011 */
[----:B------:R-:W-:-:S03]  /*3d40*/  VIADD R10, R10, 0x20 ;  /* 0x000000200a0a7836 */ /* 0x000fc60000000000 */
[----:B----4-:R-:W-:-:S04]  /*3d50*/  FFMA R17, R30, R29, R17 ;  /* 0x0000001d1e117223 */ /* 0x010fc80000000011 */
[----:B-----5:R-:W-:-:S04]  /*3d60*/  FFMA R17, R32, R31, R17 ;  /* 0x0000001f20117223 */ /* 0x020fc80000000011 */
[----:B0-----:R-:W-:-:S04]  /*3d70*/  FFMA R15, R14, R15, R17 ;  /* 0x0000000f0e0f7223 */ /* 0x001fc80000000011 */
[----:B------:R-:W-:Y:S01]  /*3d80*/  FFMA R16, R12, R13, R15 ;  /* 0x0000000d0c107223 */ /* 0x000fe2000000000f */
[----:B------:R-:W-:Y:S06]  /*3d90*/  BRA.U UP1, `(.L_x_69) ;  /* 0xfffffffd01847547 */ /* 0x000fec000b83ffff */
[----:B------:R-:W-:-:S05]  /*3da0*/  UMOV UR4, UR8 ;  /* 0x0000000800047c82 */ /* 0x000fca0008000000 */
.L_x_68:
[----:B------:R-:W-:-:S04]  /*3db0*/  UISETP.NE.U32.AND UP1, UPT, UR14, URZ, UPT ;  /* 0x000000ff0e00728c */ /* 0x000fc8000bf25070 */
[----:B------:R-:W-:-:S09]  /*3dc0*/  UISETP.NE.AND.EX UP1, UPT, URZ, URZ, UPT, UP1 ;  /* 0x000000ffff00728c */ /* 0x000fd2000bf25310 */
[----:B------:R-:W-:Y:S05]  /*3dd0*/  BRA.U !UP1, `(.L_x_70) ;  /* 0x0000000109c87547 */ /* 0x000fea000b800000 */
[----:B------:R-:W-:-:S04]  /*3de0*/  UISETP.NE.U32.AND UP1, UPT, UR13, URZ, UPT ;  /* 0x000000ff0d00728c */ /* 0x000fc8000bf25070 */
[----:B------:R-:W-:Y:S01]  /*3df0*/  UISETP.NE.AND.EX UP1, UPT, URZ, URZ, UPT, UP1 ;  /* 0x000000ffff00728c */ /* 0x000fe2000bf25310 */
[----:B------:R-:W-:Y:S10]  /*3e00*/  BRA.U !UP0, `(.L_x_71) ;  /* 0x0000000108507547 */ /* 0x000ff4000b800000 */
[----:B------:R-:W0:Y:S01]  /*3e10*/  S2R R13, SR_CgaCtaId ;  /* 0x00000000000d7919 */ /* 0x000e220000008800 */
[----:B------:R-:W-:Y:S01]  /*3e20*/  MOV R4, 0x400 ;  /* 0x0000040000047802 */ /* 0x000fe20000000f00 */
[----:B------:R-:W-:Y:S01]  /*3e30*/  VIADD R11, R9, UR4 ;  /* 0x00000004090b7c36 */ /* 0x000fe20008000000 */
[----:B------:R-:W-:Y:S01]  /*3e40*/  IADD3 R10, PT, PT, R8, UR4, RZ ;  /* 0x00000004080a7c10 */ /* 0x000fe2000fffe0ff */
[----:B------:R-:W-:-:S03]  /*3e50*/  UIADD3 UR4, UPT, UPT, UR4, 0x4, URZ ;  /* 0x0000000404047890 */ /* 0x000fc6000fffe0ff */
[----:B------:R-:W-:-:S05]  /*3e60*/  LEA R10, R10, UR7, 0x2 ;  /* 0x000000070a0a7c11 */ /* 0x000fca000f8e10ff */
[----:B------:R-:W-:Y:S04]  /*3e70*/  LDS R12, [R10] ;  /* 0x000000000a0c7984 */ /* 0x000fe80000000800 */
[----:B------:R-:W-:Y:S04]  /*3e80*/  LDS R14, [R10+0x4] ;  /* 0x000004000a0e7984 */ /* 0x000fe80000000800 */
[----:B--23--:R-:W-:Y:S04]  /*3e90*/  LDS R22, [R10+0x8] ;  /* 0x000008000a167984 */ /* 0x00cfe80000000800 */
[----:B------:R-:W-:Y:S01]  /*3ea0*/  LDS R24, [R10+0xc] ;  /* 0x00000c000a187984 */ /* 0x000fe20000000800 */
[----:B0-----:R-:W-:-:S05]  /*3eb0*/  LEA R4, R13, R4, 0x18 ;  /* 0x000000040d047211 */ /* 0x001fca00078ec0ff */
[----:B------:R-:W-:-:S05]  /*3ec0*/  IMAD R11, R11, 0x4, R4 ;  /* 0x000000040b0b7824 */ /* 0x000fca00078e0204 */
[----:B------:R-:W0:Y:S04]  /*3ed0*/  LDS R13, [R11] ;  /* 0x000000000b0d7984 */ /* 0x000e280000000800 */
[----:B------:R-:W1:Y:S04]  /*3ee0*/  LDS R15, [R11+0x4] ;  /* 0x000004000b0f7984 */ /* 0x000e680000000800 */
[----:B------:R-:W2:Y:S04]  /*3ef0*/  LDS R17, [R11+0x8] ;  /* 0x000008000b117984 */ /* 0x000ea80000000800 */
[----:B------:R-:W3:Y:S01]  /*3f00*/  LDS R23, [R11+0xc] ;  /* 0x00000c000b177984 */ /* 0x000ee20000000800 */
[----:B0-----:R-:W-:-:S04]  /*3f10*/  FFMA R12, R13, R12, R16 ;  /* 0x0000000c0d0c7223 */ /* 0x001fc80000000010 */
[----:B-1----:R-:W-:-:S04]  /*3f20*/  FFMA R12, R15, R14, R12 ;  /* 0x0000000e0f0c7223 */ /* 0x002fc8000000000c */
[----:B--2---:R-:W-:-:S04]  /*3f30*/  FFMA R12, R17, R22, R12 ;  /* 0x00000016110c7223 */ /* 0x004fc8000000000c */
[----:B---3--:R-:W-:-:S07]  /*3f40*/  FFMA R16, R23, R24, R12 ;  /* 0x0000001817107223 */ /* 0x008fce000000000c */
.L_x_71:
[----:B------:R-:W-:Y:S05]  /*3f50*/  BRA.U !UP1, `(.L_x_70) ;  /* 0x0000000109687547 */ /* 0x000fea000b800000 */
[----:B------:R-:W-:Y:S01]  /*3f60*/  UISETP.NE.U32.AND UP1, UPT, UR13, 0x1, UPT ;  /* 0x000000010d00788c */ /* 0x000fe2000bf25070 */
[----:B------:R-:W-:-:S03]  /*3f70*/  LOP3.LUT P0, RZ, R20, 0x1, RZ, 0xc0, !PT ;  /* 0x0000000114ff7812 */ /* 0x000fc6000780c0ff */
[----:B------:R-:W-:-:S09]  /*3f80*/  UISETP.NE.AND.EX UP1, UPT, URZ, URZ, UPT, UP1 ;  /* 0x000000ffff00728c */ /* 0x000fd2000bf25310 */
[----:B------:R-:W-:Y:S05]  /*3f90*/  BRA.U !UP1, `(.L_x_72) ;  /* 0x0000000109387547 */ /* 0x000fea000b800000 */
[----:B------:R-:W0:Y:S01]  /*3fa0*/  S2R R13, SR_CgaCtaId ;  /* 0x00000000000d7919 */ /* 0x000e220000008800 */
[----:B------:R-:W-:Y:S01]  /*3fb0*/  MOV R4, 0x400 ;  /* 0x0000040000047802 */ /* 0x000fe20000000f00 */
[----:B------:R-:W-:Y:S02]  /*3fc0*/  VIADD R11, R9, UR4 ;  /* 0x00000004090b7c36 */ /* 0x000fe40008000000 */
[----:B------:R-:W-:Y:S01]  /*3fd0*/  VIADD R10, R8, UR4 ;  /* 0x00000004080a7c36 */ /* 0x000fe20008000000 */
[----:B------:R-:W-:-:S04]  /*3fe0*/  UIADD3 UR4, UPT, UPT, UR4, 0x2, URZ ;  /* 0x0000000204047890 */ /* 0x000fc8000fffe0ff */
[----:B------:R-:W-:-:S05]  /*3ff0*/  LEA R10, R10, UR7, 0x2 ;  /* 0x000000070a0a7c11 */ /* 0x000fca000f8e10ff */
[----:B------:R-:W-:Y:S04]  /*4000*/  LDS R12, [R10] ;  /* 0x000000000a0c7984 */ /* 0x000fe80000000800 */
[----:B------:R-:W-:Y:S01]  /*4010*/  LDS R14, [R10+0x4] ;  /* 0x000004000a0e7984 */ /* 0x000fe20000000800 */
[----:B0-----:R-:W-:-:S04]  /*4020*/  LEA R4, R13, R4, 0x18 ;  /* 0x000000040d047211 */ /* 0x001fc800078ec0ff */
[----:B------:R-:W-:-:S05]  /*4030*/  LEA R11, R11, R4, 0x2 ;  /* 0x000000040b0b7211 */ /* 0x000fca00078e10ff */
[----:B------:R-:W0:Y:S04]  /*4040*/  LDS R13, [R11] ;  /* 0x000000000b0d7984 */ /* 0x000e280000000800 */
[----:B------:R-:W1:Y:S01]  /*4050*/  LDS R15, [R11+0x4] ;  /* 0x000004000b0f7984 */ /* 0x000e620000000800 */
[----:B0-----:R-:W-:-:S04]  /*4060*/  FFMA R12, R13, R12, R16 ;  /* 0x0000000c0d0c7223 */ /* 0x001fc80000000010 */
[----:B-1----:R-:W-:-:S07]  /*4070*/  FFMA R16, R15, R14, R12 ;  /* 0x0000000e0f107223 */ /* 0x002fce000000000c */
.L_x_72:
[----:B------:R-:W-:Y:S05]  /*4080*/  @!P0 BRA `(.L_x_70) ;  /* 0x00000000001c8947 */ /* 0x000fea0003800000 */
[----:B------:R-:W-:Y:S02]  /*4090*/  VIADD R8, R8, UR4 ;  /* 0x0000000408087c36 */ /* 0x000fe40008000000 */
[----:B------:R-:W-:-:S03]  /*40a0*/  VIADD R9, R9, UR4 ;  /* 0x0000000409097c36 */ /* 0x000fc60008000000 */
[----:B------:R-:W-:Y:S01]  /*40b0*/  LEA R8, R8, UR7, 0x2 ;  /* 0x0000000708087c11 */ /* 0x000fe2000f8e10ff */
[----:B------:R-:W-:-:S05]  /*40c0*/  IMAD R9, R9, 0x4, R4 ;  /* 0x0000000409097824 */ /* 0x000fca00078e0204 */
[----:B------:R-:W-:Y:S04]  /*40d0*/  LDS R8, [R8] ;  /* 0x0000000008087984 */ /* 0x000fe80000000800 */
[----:B------:R-:W0:Y:S02]  /*40e0*/  LDS R9, [R9] ;  /* 0x0000000009097984 */ /* 0x000e240000000800 */
[----:B0-----:R-:W-:-:S07]  /*40f0*/  FFMA R16, R9, R8, R16 ;  /* 0x0000000809107223 */ /* 0x001fce0000000010 */
.L_x_70:
[----:B------:R-:W-:-:S04]  /*4100*/  UIADD3 UR5, UP1, UPT, UR5, 0x1, URZ ;  /* 0x0000000105057890 */ /* 0x000fc8000ff3e0ff */
[----:B------:R-:W-:Y:S02]  /*4110*/  UIADD3.X UR6, UPT, UPT, URZ, UR6, URZ, UP1, !UPT ;  /* 0x00000006ff067290 */ /* 0x000fe40008ffe4ff */
[----:B------:R-:W-:-:S04]  /*4120*/  ISETP.NE.U32.AND P0, PT, R20, UR5, PT ;  /* 0x0000000514007c0c */ /* 0x000fc8000bf05070 */
[----:B------:R-:W-:-:S13]  /*4130*/  ISETP.NE.AND.EX P0, PT, R21, UR6, PT, P0 ;  /* 0x0000000615007c0c */ /* 0x000fda000bf05300 */
[----:B------:R-:W-:Y:S05]  /*4140*/  @P0 BRA `(.L_x_73) ;  /* 0xfffffff800540947 */ /* 0x000fea000383ffff */
.L_x_67:
[----:B------:R-:W0:Y:S01]  /*4150*/  LDC R7, c[0x0][0x3b0] ;  /* 0x0000ec00ff077b82 */ /* 0x000e220000000800 */
[----:B------:R-:W-:Y:S01]  /*4160*/  IADD3 R0, PT, PT, R0, R5, RZ ;  /* 0x0000000500007210 */ /* 0x000fe20007ffe0ff */
[----:B------:R-:W-:Y:S01]  /*4170*/  IMAD.IADD R3, R3, 0x1, R5 ;  /* 0x0000000103037824 */ /* 0x000fe200078e0205 */
[----:B------:R-:W1:Y:S01]  /*4180*/  LDCU UR4, c[0x0][0x3ac] ;  /* 0x00007580ff0477ac */ /* 0x000e620008000800 */
[----:B------:R-:W-:Y:S02]  /*4190*/  BSSY.RECONVERGENT B0, `(.L_x_74) ;  /* 0x0000010000007945 */ /* 0x000fe40003800200 */
[----:B------:R-:W-:-:S05]  /*41a0*/  IMAD R0, R3, UR15, R0 ;  /* 0x0000000f03007c24 */ /* 0x000fca000f8e0200 */
[----:B------:R-:W-:-:S06]  /*41b0*/  LEA R4, R0, UR7, 0x2 ;  /* 0x0000000700047c11 */ /* 0x000fcc000f8e10ff */
[----:B------:R-:W4:Y:S01]  /*41c0*/  LDS R4, [R4] ;  /* 0x0000000004047984 */ /* 0x000f220000000800 */
[----:B-1----:R-:W-:Y:S01]  /*41d0*/  FADD R0, R16, -UR4 ;  /* 0x8000000410007e21 */ /* 0x002fe20008000000 */
[----:B0-----:R-:W0:Y:S08]  /*41e0*/  MUFU.RCP R3, R7 ;  /* 0x0000000700037308 */ /* 0x001e300000001000 */
[----:B------:R-:W1:Y:S01]  /*41f0*/  FCHK P0, R0, R7 ;  /* 0x0000000700007302 */ /* 0x000e620000000000 */
[----:B0-----:R-:W-:-:S04]  /*4200*/  FFMA R6, R3, -R7, 1 ;  /* 0x3f80000003067423 */ /* 0x001fc80000000807 */
[----:B------:R-:W-:-:S04]  /*4210*/  FFMA R3, R3, R6, R3 ;  /* 0x0000000603037223 */ /* 0x000fc80000000003 */
[----:B------:R-:W-:-:S04]  /*4220*/  FFMA R5, R0, R3, RZ ;  /* 0x0000000300057223 */ /* 0x000fc800000000ff */
[----:B------:R-:W-:-:S04]  /*4230*/  FFMA R6, R5, -R7, R0 ;  /* 0x8000000705067223 */ /* 0x000fc80000000000 */
[----:B------:R-:W-:Y:S01]  /*4240*/  FFMA R3, R3, R6, R5 ;  /* 0x0000000603037223 */ /* 0x000fe20000000005 */
[----:B-1--4-:R-:W-:Y:S06]  /*4250*/  @!P0 BRA `(.L_x_75) ;  /* 0x00000000000c8947 */ /* 0x012fec0003800000 */
[----:B------:R-:W-:-:S07]  /*4260*/  MOV R6, 0x4280 ;  /* 0x0000428000067802 */ /* 0x000fce0000000f00 */
[----:B--23--:R-:W-:Y:S05]  /*4270*/  CALL.REL.NOINC `($__internal_2_$__cuda_sm3x_div_rn_noftz_f32_slowpath) ;  /* 0x0000000800887944 */ /* 0x00cfea0003c00000 */
[----:B------:R-:W-:-:S07]  /*4280*/  IMAD.MOV.U32 R3, RZ, RZ, R5 ;  /* 0x000000ffff037224 */ /* 0x000fce00078e0005 */
.L_x_75:
[----:B------:R-:W-:Y:S05]  /*4290*/  BSYNC.RECONVERGENT B0 ;  /* 0x0000000000007941 */ /* 0x000fea0003800200 */
.L_x_74:
[----:B------:R-:W-:Y:S02]  /*42a0*/  HFMA2 R5, -RZ, RZ, 3.7421875, 0 ;  /* 0x437c0000ff057431 */ /* 0x000fe400000001ff */
[----:B------:R-:W-:Y:S02]  /*42b0*/  IMAD.MOV.U32 R0, RZ, RZ, 0x3bbb989d ;  /* 0x3bbb989dff007424 */ /* 0x000fe400078e00ff */
[----:B------:R-:W-:Y:S01]  /*42c0*/  FMUL.D2 R3, R3, -R3 ;  /* 0x8000000303037220 */ /* 0x000fe20000300000 */
[----:B------:R-:W0:Y:S01]  /*42d0*/  LDCU UR4, c[0x0][0x3a8] ;  /* 0x00007500ff0477ac */ /* 0x000e220008000800 */
[----:B------:R-:W-:Y:S02]  /*42e0*/  IMAD.MOV.U32 R19, RZ, RZ, RZ ;  /* 0x000000ffff137224 */ /* 0x000fe400078e00ff */
[----:B------:R-:W-:Y:S01]  /*42f0*/  FFMA.SAT R0, R3, R0, 0.5 ;  /* 0x3f00000003007423 */ /* 0x000fe20000002000 */
[----:B------:R-:W1:Y:S03]  /*4300*/  LDCU.64 UR8, c[0x0][0x390] ;  /* 0x00007200ff0877ac */ /* 0x000e660008000a00 */
[----:B------:R-:W-:Y:S01]  /*4310*/  FFMA.RM R0, R0, R5, 12582913 ;  /* 0x4b40000100007423 */ /* 0x000fe20000004005 */
[----:B------:R-:W4:Y:S01]  /*4320*/  LDCU.64 UR6, c[0x0][0x388] ;  /* 0x00007100ff0677ac */ /* 0x000f220008000a00 */
[----:B------:R-:W-:-:S02]  /*4330*/  IMAD.MOV.U32 R5, RZ, RZ, 0x40000000 ;  /* 0x40000000ff057424 */ /* 0x000fc400078e00ff */
[C---:B------:R-:W-:Y:S01]  /*4340*/  FADD R6, R0.reuse, -12583039 ;  /* 0xcb40007f00067421 */ /* 0x040fe20000000000 */
[----:B------:R-:W-:-:S03]  /*4350*/  IMAD.SHL.U32 R0, R0, 0x800000, RZ ;  /* 0x0080000000007824 */ /* 0x000fc600078e00ff */
[----:B------:R-:W-:-:S04]  /*4360*/  FFMA R6, R3, 1.4426950216293334961, -R6 ;  /* 0x3fb8aa3b03067823 */ /* 0x000fc80000000806 */
[----:B------:R-:W-:Y:S01]  /*4370*/  FFMA R6, R3, 1.925963033500011079e-08, R6 ;  /* 0x32a5706003067823 */ /* 0x000fe20000000006 */
[----:B-1----:R-:W-:-:S03]  /*4380*/  IMAD.WIDE.U32 R18, R2, UR8, R18 ;  /* 0x0000000802127c25 */ /* 0x002fc6000f8e0012 */
[----:B------:R-:W1:Y:S02]  /*4390*/  MUFU.EX2 R3, R6 ;  /* 0x0000000600037308 */ /* 0x000e640000000800 */
[----:B-1----:R-:W-:-:S04]  /*43a0*/  FMUL R0, R0, R3 ;  /* 0x0000000300007220 */ /* 0x002fc80000400000 */
[----:B------:R-:W-:Y:S01]  /*43b0*/  FFMA R3, R0, R5, -1 ;  /* 0xbf80000000037423 */ /* 0x000fe20000000005 */
[----:B------:R-:W-:Y:S01]  /*43c0*/  IMAD R5, R2, UR9, R19 ;  /* 0x0000000902057c24 */ /* 0x000fe2000f8e0213 */
[----:B----4-:R-:W-:Y:S02]  /*43d0*/  LEA R2, P1, R18, UR6, 0x2 ;  /* 0x0000000612027c11 */ /* 0x010fe4000f8210ff */
[----:B0-----:R-:W-:-:S05]  /*43e0*/  FFMA R3, R3, UR4, R4 ;  /* 0x0000000403037c23 */ /* 0x001fca0008000004 */
[----:B------:R-:W-:-:S04]  /*43f0*/  FSETP.GEU.AND P0, PT, R3, RZ, PT ;  /* 0x000000ff0300720b */ /* 0x000fc80003f0e000 */
[----:B------:R-:W-:Y:S02]  /*4400*/  FSEL R0, R3, RZ, P0 ;  /* 0x000000ff03007208 */ /* 0x000fe40000000000 */
[----:B------:R-:W-:Y:S02]  /*4410*/  LEA.HI.X R3, R18, UR7, R5, 0x2, P1 ;  /* 0x0000000712037c11 */ /* 0x000fe400088f1405 */
[----:B------:R-:W-:-:S05]  /*4420*/  FMNMX.NAN R5, R0, 1, PT ;  /* 0x3f80000000057809 */ /* 0x000fca0003820000 */
[----:B------:R-:W-:Y:S01]  /*4430*/  STG.E desc[UR10][R2.64], R5 ;  /* 0x0000000502007986 */ /* 0x000fe2000c10190a */
[----:B------:R-:W-:Y:S05]  /*4440*/  EXIT ;  /* 0x000000000000794d */ /* 0x000fea0003800000 */
        .weak           $__internal_0_$__cuda_sm20_div_u64
        .type           $__internal_0_$__cuda_sm20_div_u64,@function
        .size           $__internal_0_$__cuda_sm20_div_u64,($__internal_1_$__cuda_sm20_rem_u64 - $__internal_0_$__cuda_sm20_div_u64)
$__internal_0_$__cuda_sm20_div_u64:
[----:B------:R-:W-:Y:S01]  /*4450*/  MOV R36, R24 ;  /* 0x0000001800247202 */ /* 0x000fe20000000f00 */
[----:B------:R-:W-:-:S04]  /*4460*/  IMAD.MOV.U32 R37, RZ, RZ, R25 ;  /* 0x000000ffff257224 */ /* 0x000fc800078e0019 */
[----:B------:R-:W0:Y:S08]  /*4470*/  I2F.U64.RP R27, R36 ;  /* 0x00000024001b7312 */ /* 0x000e300000309000 */
[----:B0-----:R-:W0:Y:S02]  /*4480*/  MUFU.RCP R32, R27 ;  /* 0x0000001b00207308 */ /* 0x001e240000001000 */
[----:B0-----:R-:W-:-:S06]  /*4490*/  VIADD R32, R32, 0x1ffffffe ;  /* 0x1ffffffe20207836 */ /* 0x001fcc0000000000 */
[----:B------:R-:W0:Y:S02]  /*44a0*/  F2I.U64.TRUNC R32, R32 ;  /* 0x0000002000207311 */ /* 0x000e24000020d800 */
[----:B0-----:R-:W-:Y:S01]  /*44b0*/  IMAD.WIDE.U32 R30, R32, R24, RZ ;  /* 0x00000018201e7225 */ /* 0x001fe200078e00ff */
[----:B------:R-:W-:-:S03]  /*44c0*/  MOV R35, R32 ;  /* 0x0000002000237202 */ /* 0x000fc60000000f00 */
[----:B------:R-:W-:Y:S01]  /*44d0*/  IMAD R29, R32, R25, R31 ;  /* 0x00000019201d7224 */ /* 0x000fe200078e021f */
[----:B------:R-:W-:-:S03]  /*44e0*/  IADD3 R30, P0, PT, RZ, -R30, RZ ;  /* 0x8000001eff1e7210 */ /* 0x000fc60007f1e0ff */
[----:B------:R-:W-:Y:S02]  /*44f0*/  IMAD R29, R33, R24, R29 ;  /* 0x00000018211d7224 */ /* 0x000fe400078e021d */
[----:B------:R-:W-:-:S04]  /*4500*/  IMAD.HI.U32 R34, R32, R30, RZ ;  /* 0x0000001e20227227 */ /* 0x000fc800078e00ff */
[----:B------:R-:W-:-:S04]  /*4510*/  IMAD.X R29, RZ, RZ, ~R29, P0 ;  /* 0x000000ffff1d7224 */ /* 0x000fc800000e0e1d */
[----:B------:R-:W-:-:S04]  /*4520*/  IMAD.WIDE.U32 R34, P0, R32, R29, R34 ;  /* 0x0000001d20227225 */ /* 0x000fc80007800022 */
[C---:B------:R-:W-:Y:S02]  /*4530*/  IMAD R27, R33.reuse, R29, RZ ;  /* 0x0000001d211b7224 */ /* 0x040fe400078e02ff */
[----:B------:R-:W-:-:S04]  /*4540*/  IMAD.HI.U32 R30, P1, R33, R30, R34 ;  /* 0x0000001e211e7227 */ /* 0x000fc80007820022 */
[----:B------:R-:W-:Y:S01]  /*4550*/  IMAD.HI.U32 R29, R33, R29, RZ ;  /* 0x0000001d211d7227 */ /* 0x000fe200078e00ff */
[----:B------:R-:W-:-:S03]  /*4560*/  IADD3 R35, P2, PT, R27, R30, RZ ;  /* 0x0000001e1b237210 */ /* 0x000fc60007f5e0ff */
[----:B------:R-:W-:Y:S02]  /*4570*/  IMAD.X R27, R29, 0x1, R33, P0 ;  /* 0x000000011d1b7824 */ /* 0x000fe400000e0621 */
[----:B------:R-:W-:-:S03]  /*4580*/  IMAD.WIDE.U32 R30, R35, R24, RZ ;  /* 0x00000018231e7225 */ /* 0x000fc600078e00ff */
[----:B------:R-:W-:Y:S01]  /*4590*/  IADD3.X R27, PT, PT, RZ, RZ, R27, P2, P1 ;  /* 0x000000ffff1b7210 */ /* 0x000fe200017e241b */
[----:B------:R-:W-:Y:S01]  /*45a0*/  IMAD R32, R35, R25, R31 ;  /* 0x0000001923207224 */ /* 0x000fe200078e021f */
[----:B------:R-:W-:Y:S01]  /*45b0*/  IADD3 R30, P0, PT, RZ, -R30, RZ ;  /* 0x8000001eff1e7210 */ /* 0x000fe20007f1e0ff */
[----:B------:R-:W-:Y:S02]  /*45c0*/  HFMA2 R31, -RZ, RZ, 0, 0 ;  /* 0x00000000ff1f7431 */ /* 0x000fe400000001ff */
        /* <DEDUP_REMOVED lines=9> */
[----:B------:R-:W-:-:S03]  /*4660*/  IMAD.HI.U32 R30, R29, R28, RZ ;  /* 0x0000001c1d1e7227 */ /* 0x000fc600078e00ff */
[----:B------:R-:W-:Y:S01]  /*4670*/  IADD3.X R27, PT, PT, RZ, RZ, R27, P2, P1 ;  /* 0x000000ffff1b7210 */ /* 0x000fe200017e241b */
[----:B------:R-:W-:-:S04]  /*4680*/  IMAD.WIDE.U32 R32, R29, R26, R30 ;  /* 0x0000001a1d207225 */ /* 0x000fc800078e001e */
[C---:B------:R-:W-:Y:S02]  /*4690*/  IMAD R31, R27.reuse, R26, RZ ;  /* 0x0000001a1b1f7224 */ /* 0x040fe400078e02ff */
[----:B------:R-:W-:-:S04]  /*46a0*/  IMAD.HI.U32 R30, P0, R27, R28, R32 ;  /* 0x0000001c1b1e7227 */ /* 0x000fc80007800020 */
[----:B------:R-:W-:Y:S01]  /*46b0*/  IMAD.HI.U32 R27, R27, R26, RZ ;  /* 0x0000001a1b1b7227 */ /* 0x000fe200078e00ff */
[----:B------:R-:W-:-:S03]  /*46c0*/  IADD3 R31, P1, PT, R31, R30, RZ ;  /* 0x0000001e1f1f7210 */ /* 0x000fc60007f3e0ff */
[----:B------:R-:W-:Y:S01]  /*46d0*/  IMAD.X R27, RZ, RZ, R27, P0 ;  /* 0x000000ffff1b7224 */ /* 0x000fe200000e061b */
[C---:B------:R-:W-:Y:S01]  /*46e0*/  IADD3 R30, P2, PT, R31.reuse, 0x1, RZ ;  /* 0x000000011f1e7810 */ /* 0x040fe20007f5e0ff */
[----:B------:R-:W-:-:S04]  /*46f0*/  IMAD.WIDE.U32 R32, R31, R24, RZ ;  /* 0x000000181f207225 */ /* 0x000fc800078e00ff */
[----:B------:R-:W-:Y:S02]  /*4700*/  IMAD.X R27, RZ, RZ, R27, P1 ;  /* 0x000000ffff1b7224 */ /* 0x000fe400008e061b */
[----:B------:R-:W-:Y:S01]  /*4710*/  IMAD R29, R31, R25, R33 ;  /* 0x000000191f1d7224 */ /* 0x000fe200078e0221 */
[----:B------:R-:W-:Y:S01]  /*4720*/  IADD3 R33, P1, PT, -R32, R28, RZ ;  /* 0x0000001c20217210 */ /* 0x000fe20007f3e1ff */
[----:B------:R-:W-:Y:S02]  /*4730*/  IMAD.X R28, RZ, RZ, R27, P2 ;  /* 0x000000ffff1c7224 */ /* 0x000fe400010e061b */
[-C--:B------:R-:W-:Y:S01]  /*4740*/  IMAD R29, R27, R24.reuse, R29 ;  /* 0x000000181b1d7224 */ /* 0x080fe200078e021d */
[----:B------:R-:W-:-:S03]  /*4750*/  ISETP.GE.U32.AND P0, PT, R33, R24, PT ;  /* 0x000000182100720c */ /* 0x000fc60003f06070 */
[----:B------:R-:W-:Y:S01]  /*4760*/  IMAD.X R26, R26, 0x1, ~R29, P1 ;  /* 0x000000011a1a7824 */ /* 0x000fe200008e0e1d */
[----:B------:R-:W-:-:S04]  /*4770*/  IADD3 R32, P1, PT, -R24, R33, RZ ;  /* 0x0000002118207210 */ /* 0x000fc80007f3e1ff */
[----:B------:R-:W-:Y:S02]  /*4780*/  ISETP.GE.U32.AND.EX P0, PT, R26, R25, PT, P0 ;  /* 0x000000191a00720c */ /* 0x000fe40003f06100 */
[----:B------:R-:W-:Y:S02]  /*4790*/  IADD3.X R29, PT, PT, ~R25, R26, RZ, P1, !PT ;  /* 0x0000001a191d7210 */ /* 0x000fe40000ffe5ff */
[----:B------:R-:W-:Y:S02]  /*47a0*/  SEL R30, R30, R31, P0 ;  /* 0x0000001f1e1e7207 */ /* 0x000fe40000000000 */
[----:B------:R-:W-:Y:S02]  /*47b0*/  SEL R33, R32, R33, P0 ;  /* 0x0000002120217207 */ /* 0x000fe40000000000 */
[----:B------:R-:W-:Y:S02]  /*47c0*/  SEL R28, R28, R27, P0 ;  /* 0x0000001b1c1c7207 */ /* 0x000fe40000000000 */
[----:B------:R-:W-:-:S02]  /*47d0*/  IADD3 R27, P2, PT, R30, 0x1, RZ ;  /* 0x000000011e1b7810 */ /* 0x000fc40007f5e0ff */
[----:B------:R-:W-:Y:S02]  /*47e0*/  SEL R26, R29, R26, P0 ;  /* 0x0000001a1d1a7207 */ /* 0x000fe40000000000 */
[----:B------:R-:W-:Y:S01]  /*47f0*/  ISETP.GE.U32.AND P0, PT, R33, R24, PT ;  /* 0x000000182100720c */ /* 0x000fe20003f06070 */
[----:B------:R-:W-:Y:S01]  /*4800*/  IMAD.X R29, RZ, RZ, R28, P2 ;  /* 0x000000ffff1d7224 */ /* 0x000fe200010e061c */
[----:B------:R-:W-:Y:S02]  /*4810*/  ISETP.NE.U32.AND P1, PT, R24, RZ, PT ;  /* 0x000000ff1800720c */ /* 0x000fe40003f25070 */
[----:B------:R-:W-:Y:S02]  /*4820*/  ISETP.GE.U32.AND.EX P0, PT, R26, R25, PT, P0 ;  /* 0x000000191a00720c */ /* 0x000fe40003f06100 */
[----:B------:R-:W-:Y:S02]  /*4830*/  ISETP.NE.AND.EX P1, PT, R25, RZ, PT, P1 ;  /* 0x000000ff1900720c */ /* 0x000fe40003f25310 */
[----:B------:R-:W-:Y:S01]  /*4840*/  SEL R25, R29, R28, P0 ;  /* 0x0000001c1d197207 */ /* 0x000fe20000000000 */
[----:B------:R-:W-:Y:S01]  /*4850*/  IMAD.MOV.U32 R28, RZ, RZ, R4 ;  /* 0x000000ffff1c7224 */ /* 0x000fe200078e0004 */
[----:B------:R-:W-:-:S02]  /*4860*/  MOV R29, 0x0 ;  /* 0x00000000001d7802 */ /* 0x000fc40000000f00 */
[----:B------:R-:W-:Y:S02]  /*4870*/  SEL R26, R27, R30, P0 ;  /* 0x0000001e1b1a7207 */ /* 0x000fe40000000000 */
[----:B------:R-:W-:Y:S02]  /*4880*/  SEL R25, R25, 0xffffffff, P1 ;  /* 0xffffffff19197807 */ /* 0x000fe40000800000 */
[----:B------:R-:W-:Y:S01]  /*4890*/  SEL R26, R26, 0xffffffff, P1 ;  /* 0xffffffff1a1a7807 */ /* 0x000fe20000800000 */
[----:B------:R-:W-:Y:S06]  /*48a0*/  RET.REL.NODEC R28 `(_Z9make_stepPKfPfmS0_mfff) ;  /* 0xffffffb41cd47950 */ /* 0x000fec0003c3ffff */
        .weak           $__internal_1_$__cuda_sm20_rem_u64
        .type           $__internal_1_$__cuda_sm20_rem_u64,@function
        .size           $__internal_1_$__cuda_sm20_rem_u64,($__internal_2_$__cuda_sm3x_div_rn_noftz_f32_slowpath - $__internal_1_$__cuda_sm20_rem_u64)
$__internal_1_$__cuda_sm20_rem_u64:
[----:B------:R-:W0:Y:S08]  /*48b0*/  I2F.U64.RP R20, R8 ;  /* 0x0000000800147312 */ /* 0x000e300000309000 */
[----:B0-----:R-:W0:Y:S02]  /*48c0*/  MUFU.RCP R24, R20 ;  /* 0x0000001400187308 */ /* 0x001e240000001000 */
[----:B0-----:R-:W-:-:S06]  /*48d0*/  VIADD R24, R24, 0x1ffffffe ;  /* 0x1ffffffe18187836 */ /* 0x001fcc0000000000 */
[----:B------:R-:W0:Y:S02]  /*48e0*/  F2I.U64.TRUNC R24, R24 ;  /* 0x0000001800187311 */ /* 0x000e24000020d800 */
[----:B0-----:R-:W-:-:S04]  /*48f0*/  IMAD.WIDE.U32 R34, R24, R8, RZ ;  /* 0x0000000818227225 */ /* 0x001fc800078e00ff */
[C---:B------:R-:W-:Y:S01]  /*4900*/  IMAD R29, R24.reuse, R9, R35 ;  /* 0x00000009181d7224 */ /* 0x040fe200078e0223 */
[----:B------:R-:W-:Y:S01]  /*4910*/  IADD3 R21, P0, PT, RZ, -R34, RZ ;  /* 0x80000022ff157210 */ /* 0x000fe20007f1e0ff */
[----:B------:R-:W-:Y:S02]  /*4920*/  IMAD.MOV.U32 R35, RZ, RZ, R24 ;  /* 0x000000ffff237224 */ /* 0x000fe400078e0018 */
[----:B------:R-:W-:Y:S02]  /*4930*/  IMAD R29, R25, R8, R29 ;  /* 0x00000008191d7224 */ /* 0x000fe400078e021d */
[----:B------:R-:W-:-:S04]  /*4940*/  IMAD.HI.U32 R34, R24, R21, RZ ;  /* 0x0000001518227227 */ /* 0x000fc800078e00ff */
[----:B------:R-:W-:-:S04]  /*4950*/  IMAD.X R29, RZ, RZ, ~R29, P0 ;  /* 0x000000ffff1d7224 */ /* 0x000fc800000e0e1d */
[----:B------:R-:W-:-:S04]  /*4960*/  IMAD.WIDE.U32 R34, P0, R24, R29, R34 ;  /* 0x0000001d18227225 */ /* 0x000fc80007800022 */
[C---:B------:R-:W-:Y:S02]  /*4970*/  IMAD R20, R25.reuse, R29, RZ ;  /* 0x0000001d19147224 */ /* 0x040fe400078e02ff */
[----:B------:R-:W-:-:S04]  /*4980*/  IMAD.HI.U32 R21, P1, R25, R21, R34 ;  /* 0x0000001519157227 */ /* 0x000fc80007820022 */
[----:B------:R-:W-:Y:S01]  /*4990*/  IMAD.HI.U32 R24, R25, R29, RZ ;  /* 0x0000001d19187227 */ /* 0x000fe200078e00ff */
[----:B------:R-:W-:-:S04]  /*49a0*/  IADD3 R21, P2, PT, R20, R21, RZ ;  /* 0x0000001514157210 */ /* 0x000fc80007f5e0ff */
[----:B------:R-:W-:Y:S01]  /*49b0*/  IADD3.X R24, PT, PT, R24, R25, RZ, P0, !PT ;  /* 0x0000001918187210 */ /* 0x000fe200007fe4ff */
[----:B------:R-:W-:-:S03]  /*49c0*/  IMAD.WIDE.U32 R34, R21, R8, RZ ;  /* 0x0000000815227225 */ /* 0x000fc600078e00ff */
[----:B------:R-:W-:Y:S01]  /*49d0*/  IADD3.X R24, PT, PT, RZ, RZ, R24, P2, P1 ;  /* 0x000000ffff187210 */ /* 0x000fe200017e2418 */
        /* <DEDUP_REMOVED lines=13> */
[----:B------:R-:W-:Y:S02]  /*4ab0*/  IMAD.MOV.U32 R25, RZ, RZ, RZ ;  /* 0x000000ffff197224 */ /* 0x000fe400078e00ff */
[----:B------:R-:W-:Y:S02]  /*4ac0*/  IMAD.MOV.U32 R29, RZ, RZ, 0x0 ;  /* 0x00000000ff1d7424 */ /* 0x000fe400078e00ff */
[----:B------:R-:W-:-:S04]  /*4ad0*/  IMAD.WIDE.U32 R24, R20, R26, R24 ;  /* 0x0000001a14187225 */ /* 0x000fc800078e0018 */
[C---:B------:R-:W-:Y:S02]  /*4ae0*/  IMAD R20, R21.reuse, R26, RZ ;  /* 0x0000001a15147224 */ /* 0x040fe400078e02ff */
[----:B------:R-:W-:-:S04]  /*4af0*/  IMAD.HI.U32 R25, P0, R21, R27, R24 ;  /* 0x0000001b15197227 */ /* 0x000fc80007800018 */
[----:B------:R-:W-:Y:S01]  /*4b00*/  IMAD.HI.U32 R21, R21, R26, RZ ;  /* 0x0000001a15157227 */ /* 0x000fe200078e00ff */
[----:B------:R-:W-:-:S04]  /*4b10*/  IADD3 R20, P1, PT, R20, R25, RZ ;  /* 0x0000001914147210 */ /* 0x000fc80007f3e0ff */
[----:B------:R-:W-:Y:S01]  /*4b20*/  IADD3.X R21, PT, PT, R21, RZ, RZ, P0, !PT ;  /* 0x000000ff15157210 */ /* 0x000fe200007fe4ff */
[----:B------:R-:W-:-:S04]  /*4b30*/  IMAD.WIDE.U32 R24, R20, R8, RZ ;  /* 0x0000000814187225 */ /* 0x000fc800078e00ff */
[----:B------:R-:W-:Y:S01]  /*4b40*/  IMAD.X R21, RZ, RZ, R21, P1 ;  /* 0x000000ffff157224 */ /* 0x000fe200008e0615 */
[----:B------:R-:W-:Y:S01]  /*4b50*/  IADD3 R27, P1, PT, -R24, R27, RZ ;  /* 0x0000001b181b7210 */ /* 0x000fe20007f3e1ff */
[----:B------:R-:W-:-:S03]  /*4b60*/  IMAD R20, R20, R9, R25 ;  /* 0x0000000914147224 */ /* 0x000fc600078e0219 */
[-C--:B------:R-:W-:Y:S01]  /*4b70*/  ISETP.GE.U32.AND P0, PT, R27, R8.reuse, PT ;  /* 0x000000081b00720c */ /* 0x080fe20003f06070 */
[----:B------:R-:W-:-:S04]  /*4b80*/  IMAD R21, R21, R8, R20 ;  /* 0x0000000815157224 */ /* 0x000fc800078e0214 */
[----:B------:R-:W-:Y:S01]  /*4b90*/  IMAD.X R26, R26, 0x1, ~R21, P1 ;  /* 0x000000011a1a7824 */ /* 0x000fe200008e0e15 */
[----:B------:R-:W-:-:S04]  /*4ba0*/  IADD3 R20, P1, PT, -R8, R27, RZ ;  /* 0x0000001b08147210 */ /* 0x000fc80007f3e1ff */
[C---:B------:R-:W-:Y:S01]  /*4bb0*/  ISETP.GE.U32.AND.EX P0, PT, R26.reuse, R9, PT, P0 ;  /* 0x000000091a00720c */ /* 0x040fe20003f06100 */
[----:B------:R-:W-:Y:S01]  /*4bc0*/  IMAD.X R21, R26, 0x1, ~R9, P1 ;  /* 0x000000011a157824 */ /* 0x000fe200008e0e09 */
[----:B------:R-:W-:Y:S02]  /*4bd0*/  ISETP.NE.U32.AND P1, PT, R8, RZ, PT ;  /* 0x000000ff0800720c */ /* 0x000fe40003f25070 */
[----:B------:R-:W-:Y:S02]  /*4be0*/  SEL R27, R20, R27, P0 ;  /* 0x0000001b141b7207 */ /* 0x000fe40000000000 */
[----:B------:R-:W-:Y:S02]  /*4bf0*/  SEL R26, R21, R26, P0 ;  /* 0x0000001a151a7207 */ /* 0x000fe40000000000 */
[----:B------:R-:W-:Y:S02]  /*4c00*/  ISETP.GE.U32.AND P0, PT, R27, R8, PT ;  /* 0x000000081b00720c */ /* 0x000fe40003f06070 */
[----:B------:R-:W-:-:S02]  /*4c10*/  IADD3 R20, P2, PT, -R8, R27, RZ ;  /* 0x0000001b08147210 */ /* 0x000fc40007f5e1ff */
[----:B------:R-:W-:Y:S02]  /*4c20*/  ISETP.GE.U32.AND.EX P0, PT, R26, R9, PT, P0 ;  /* 0x000000091a00720c */ /* 0x000fe40003f06100 */
[CC--:B------:R-:W-:Y:S02]  /*4c30*/  IADD3.X R21, PT, PT, ~R9.reuse, R26.reuse, RZ, P2, !PT ;  /* 0x0000001a09157210 */ /* 0x0c0fe400017fe5ff */
[----:B------:R-:W-:Y:S02]  /*4c40*/  ISETP.NE.AND.EX P1, PT, R9, RZ, PT, P1 ;  /* 0x000000ff0900720c */ /* 0x000fe40003f25310 */
[----:B------:R-:W-:Y:S02]  /*4c50*/  SEL R20, R20, R27, P0 ;  /* 0x0000001b14147207 */ /* 0x000fe40000000000 */
[----:B------:R-:W-:Y:S02]  /*4c60*/  SEL R21, R21, R26, P0 ;  /* 0x0000001a15157207 */ /* 0x000fe40000000000 */
[----:B------:R-:W-:-:S02]  /*4c70*/  SEL R20, R20, 0xffffffff, P1 ;  /* 0xffffffff14147807 */ /* 0x000fc40000800000 */
[----:B------:R-:W-:Y:S01]  /*4c80*/  SEL R21, R21, 0xffffffff, P1 ;  /* 0xffffffff15157807 */ /* 0x000fe20000800000 */
[----:B------:R-:W-:Y:S06]  /*4c90*/  RET.REL.NODEC R28 `(_Z9make_stepPKfPfmS0_mfff) ;  /* 0xffffffb01cd87950 */ /* 0x000fec0003c3ffff */
        .weak           $__internal_2_$__cuda_sm3x_div_rn_noftz_f32_slowpath
        .type           $__internal_2_$__cuda_sm3x_div_rn_noftz_f32_slowpath,@function
        .size           $__internal_2_$__cuda_sm3x_div_rn_noftz_f32_slowpath,(.L_x_90 - $__internal_2_$__cuda_sm3x_div_rn_noftz_f32_slowpath)
$__internal_2_$__cuda_sm3x_div_rn_noftz_f32_slowpath:
[----:B------:R-:W0:Y:S01]  /*4ca0*/  LDC R3, c[0x0][0x3b0] ;  /* 0x0000ec00ff037b82 */ /* 0x000e220000000800 */
[----:B------:R-:W-:Y:S01]  /*4cb0*/  SHF.R.U32.HI R5, RZ, 0x17, R0 ;  /* 0x00000017ff057819 */ /* 0x000fe20000011600 */
[----:B------:R-:W1:Y:S01]  /*4cc0*/  LDCU UR4, c[0x0][0x3b0] ;  /* 0x00007600ff0477ac */ /* 0x000e620008000800 */
[----:B------:R-:W-:Y:S02]  /*4cd0*/  BSSY.RECONVERGENT B1, `(.L_x_76) ;  /* 0x0000064000017945 */ /* 0x000fe40003800200 */
[----:B------:R-:W-:Y:S02]  /*4ce0*/  LOP3.LUT R12, R5, 0xff, RZ, 0xc0, !PT ;  /* 0x000000ff050c7812 */ /* 0x000fe400078ec0ff */
[----:B------:R-:W-:-:S03]  /*4cf0*/  MOV R5, R0 ;  /* 0x0000000000057202 */ /* 0x000fc60000000f00 */
[----:B------:R-:W-:Y:S02]  /*4d00*/  VIADD R11, R12, 0xffffffff ;  /* 0xffffffff0c0b7836 */ /* 0x000fe40000000000 */
[----:B-1----:R-:W-:Y:S01]  /*4d10*/  IMAD.U32 R8, RZ, RZ, UR4 ;  /* 0x00000004ff087e24 */ /* 0x002fe2000f8e00ff */
[----:B0-----:R-:W-:-:S04]  /*4d20*/  SHF.R.U32.HI R7, RZ, 0x17, R3 ;  /* 0x00000017ff077819 */ /* 0x001fc80000011603 */
[----:B------:R-:W-:-:S05]  /*4d30*/  LOP3.LUT R7, R7, 0xff, RZ, 0xc0, !PT ;  /* 0x000000ff07077812 */ /* 0x000fca00078ec0ff */
[----:B------:R-:W-:-:S05]  /*4d40*/  VIADD R10, R7, 0xffffffff ;  /* 0xffffffff070a7836 */ /* 0x000fca0000000000 */
[----:B------:R-:W-:-:S04]  /*4d50*/  ISETP.GT.U32.AND P0, PT, R10, 0xfd, PT ;  /* 0x000000fd0a00780c */ /* 0x000fc80003f04070 */
[----:B------:R-:W-:-:S13]  /*4d60*/  ISETP.GT.U32.OR P0, PT, R11, 0xfd, P0 ;  /* 0x000000fd0b00780c */ /* 0x000fda0000704470 */
[----:B------:R-:W-:Y:S01]  /*4d70*/  @!P0 IMAD.MOV.U32 R9, RZ, RZ, RZ ;  /* 0x000000ffff098224 */ /* 0x000fe200078e00ff */
[----:B------:R-:W-:Y:S06]  /*4d80*/  @!P0 BRA `(.L_x_77) ;  /* 0x00000000005c8947 */ /* 0x000fec0003800000 */
[----:B------:R-:W-:Y:S02]  /*4d90*/  FSETP.GTU.FTZ.AND P1, PT, |R3|, +INF , PT ;  /* 0x7f8000000300780b */ /* 0x000fe40003f3c200 */
[----:B------:R-:W-:-:S04]  /*4da0*/  FSETP.GTU.FTZ.AND P0, PT, |R0|, +INF , PT ;  /* 0x7f8000000000780b */ /* 0x000fc80003f1c200 */
[----:B------:R-:W-:-:S13]  /*4db0*/  PLOP3.LUT P0, PT, P0, P1, PT, 0xf8, 0x8f ;  /* 0x00000000008f781c */ /* 0x000fda0000703f70 */
[----:B------:R-:W-:Y:S05]  /*4dc0*/  @P0 BRA `(.L_x_78) ;  /* 0x00000004004c0947 */ /* 0x000fea0003800000 */
[----:B------:R-:W-:-:S13]  /*4dd0*/  LOP3.LUT P0, RZ, R8, 0x7fffffff, R5, 0xc8, !PT ;  /* 0x7fffffff08ff7812 */ /* 0x000fda000780c805 */
[----:B------:R-:W-:Y:S05]  /*4de0*/  @!P0 BRA `(.L_x_79) ;  /* 0x00000004003c8947 */ /* 0x000fea0003800000 */
[C---:B------:R-:W-:Y:S02]  /*4df0*/  FSETP.NEU.FTZ.AND P1, PT, |R0|.reuse, +INF , PT ;  /* 0x7f8000000000780b */ /* 0x040fe40003f3d200 */
[----:B------:R-:W-:Y:S02]  /*4e00*/  FSETP.NEU.FTZ.AND P0, PT, |R3|, +INF , PT ;  /* 0x7f8000000300780b */ /* 0x000fe40003f1d200 */
[----:B------:R-:W-:-:S11]  /*4e10*/  FSETP.NEU.FTZ.AND P2, PT, |R0|, +INF , PT ;  /* 0x7f8000000000780b */ /* 0x000fd60003f5d200 */
[----:B------:R-:W-:Y:S05]  /*4e20*/  @!P0 BRA !P1, `(.L_x_79) ;  /* 0x00000004002c8947 */ /* 0x000fea0004800000 */
[----:B------:R-:W-:-:S04]  /*4e30*/  LOP3.LUT P1, RZ, R5, 0x7fffffff, RZ, 0xc0, !PT ;  /* 0x7fffffff05ff7812 */ /* 0x000fc8000782c0ff */
[----:B------:R-:W-:-:S13]  /*4e40*/  PLOP3.LUT P0, PT, P0, P1, PT, 0x2f, 0xf2 ;  /* 0x0000000000f2781c */ /* 0x000fda0000702577 */
[----:B------:R-:W-:Y:S05]  /*4e50*/  @P0 BRA `(.L_x_80) ;  /* 0x0000000400180947 */ /* 0x000fea0003800000 */
[----:B------:R-:W-:-:S04]  /*4e60*/  LOP3.LUT P0, RZ, R8, 0x7fffffff, RZ, 0xc0, !PT ;  /* 0x7fffffff08ff7812 */ /* 0x000fc8000780c0ff */
[----:B------:R-:W-:-:S13]  /*4e70*/  PLOP3.LUT P0, PT, P2, P0, PT, 0x2f, 0xf2 ;  /* 0x0000000000f2781c */ /* 0x000fda0001700577 */
[----:B------:R-:W-:Y:S05]  /*4e80*/  @P0 BRA `(.L_x_81) ;  /* 0x0000000400000947 */ /* 0x000fea0003800000 */
[----:B------:R-:W-:Y:S02]  /*4e90*/  ISETP.GE.AND P0, PT, R11, RZ, PT ;  /* 0x000000ff0b00720c */ /* 0x000fe40003f06270 */
[----:B------:R-:W-:-:S11]  /*4ea0*/  ISETP.GE.AND P1, PT, R10, RZ, PT ;  /* 0x000000ff0a00720c */ /* 0x000fd60003f26270 */
[----:B------:R-:W-:Y:S01]  /*4eb0*/  @P0 IMAD.MOV.U32 R9, RZ, RZ, RZ ;  /* 0x000000ffff090224 */ /* 0x000fe200078e00ff */
[----:B------:R-:W-:Y:S01]  /*4ec0*/  @!P0 MOV R9, 0xffffffc0 ;  /* 0xffffffc000098802 */ /* 0x000fe20000000f00 */
[----:B------:R-:W-:Y:S01]  /*4ed0*/  @!P0 FFMA R5, R0, 1.84467440737095516160e+19, RZ ;  /* 0x5f80000000058823 */ /* 0x000fe200000000ff */
[----:B------:R-:W-:-:S03]  /*4ee0*/  @!P1 FFMA R8, R3, 1.84467440737095516160e+19, RZ ;  /* 0x5f80000003089823 */ /* 0x000fc600000000ff */
[----:B------:R-:W-:-:S07]  /*4ef0*/  @!P1 VIADD R9, R9, 0x40 ;  /* 0x0000004009099836 */ /* 0x000fce0000000000 */
.L_x_77:
[----:B------:R-:W-:Y:S01]  /*4f00*/  LEA R3, R7, 0xc0800000, 0x17 ;  /* 0xc080000007037811 */ /* 0x000fe200078eb8ff */
[----:B------:R-:W-:Y:S04]  /*4f10*/  BSSY.RECONVERGENT B2, `(.L_x_82) ;  /* 0x0000036000027945 */ /* 0x000fe80003800200 */
[----:B------:R-:W-:Y:S02]  /*4f20*/  IMAD.IADD R3, R8, 0x1, -R3 ;  /* 0x0000000108037824 */ /* 0x000fe400078e0a03 */
[----:B------:R-:W-:Y:S02]  /*4f30*/  VIADD R8, R12, 0xffffff81 ;  /* 0xffffff810c087836 */ /* 0x000fe40000000000 */
[----:B------:R-:W0:Y:S01]  /*4f40*/  MUFU.RCP R10, R3 ;  /* 0x00000003000a7308 */ /* 0x000e220000001000 */
[----:B------:R-:W-:Y:S01]  /*4f50*/  FADD.FTZ R11, -R3, -RZ ;  /* 0x800000ff030b7221 */ /* 0x000fe20000010100 */
[C---:B------:R-:W-:Y:S01]  /*4f60*/  IMAD R0, R8.reuse, -0x800000, R5 ;  /* 0xff80000008007824 */ /* 0x040fe200078e0205 */
[----:B------:R-:W-:-:S04]  /*4f70*/  IADD3 R8, PT, PT, R8, 0x7f, -R7 ;  /* 0x0000007f08087810 */ /* 0x000fc80007ffe807 */
[----:B------:R-:W-:Y:S01]  /*4f80*/  IADD3 R8, PT, PT, R8, R9, RZ ;  /* 0x0000000908087210 */ /* 0x000fe20007ffe0ff */
[----:B0-----:R-:W-:-:S04]  /*4f90*/  FFMA R13, R10, R11, 1 ;  /* 0x3f8000000a0d7423 */ /* 0x001fc8000000000b */
[----:B------:R-:W-:-:S04]  /*4fa0*/  FFMA R12, R10, R13, R10 ;  /* 0x0000000d0a0c7223 */ /* 0x000fc8000000000a */
[----:B------:R-:W-:-:S04]  /*4fb0*/  FFMA R5, R0, R12, RZ ;  /* 0x0000000c00057223 */ /* 0x000fc800000000ff */
[----:B------:R-:W-:-:S04]  /*4fc0*/  FFMA R10, R11, R5, R0 ;  /* 0x000000050b0a7223 */ /* 0x000fc80000000000 */
[----:B------:R-:W-:-:S04]  /*4fd0*/  FFMA R13, R12, R10, R5 ;  /* 0x0000000a0c0d7223 */ /* 0x000fc80000000005 */
[----:B------:R-:W-:-:S04]  /*4fe0*/  FFMA R10, R11, R13, R0 ;  /* 0x0000000d0b0a7223 */ /* 0x000fc80000000000 */
[----:B------:R-:W-:-:S05]  /*4ff0*/  FFMA R5, R12, R10, R13 ;  /* 0x0000000a0c057223 */ /* 0x000fca000000000d */
[----:B------:R-:W-:-:S04]  /*5000*/  SHF.R.U32.HI R0, RZ, 0x17, R5 ;  /* 0x00000017ff007819 */ /* 0x000fc80000011605 */
[----:B------:R-:W-:-:S05]  /*5010*/  LOP3.LUT R0, R0, 0xff, RZ, 0xc0, !PT ;  /* 0x000000ff00007812 */ /* 0x000fca00078ec0ff */
[----:B------:R-:W-:-:S04]  /*5020*/  IMAD.IADD R9, R0, 0x1, R8 ;  /* 0x0000000100097824 */ /* 0x000fc800078e0208 */
[----:B------:R-:W-:-:S05]  /*5030*/  VIADD R0, R9, 0xffffffff ;  /* 0xffffffff09007836 */ /* 0x000fca0000000000 */
[----:B------:R-:W-:-:S13]  /*5040*/  ISETP.GE.U32.AND P0, PT, R0, 0xfe, PT ;  /* 0x000000fe0000780c */ /* 0x000fda0003f06070 */
[----:B------:R-:W-:Y:S05]  /*5050*/  @!P0 BRA `(.L_x_83) ;  /* 0x0000000000808947 */ /* 0x000fea0003800000 */
[----:B------:R-:W-:-:S13]  /*5060*/  ISETP.GT.AND P0, PT, R9, 0xfe, PT ;  /* 0x000000fe0900780c */ /* 0x000fda0003f04270 */
[----:B------:R-:W-:Y:S05]  /*5070*/  @P0 BRA `(.L_x_84) ;  /* 0x00000000006c0947 */ /* 0x000fea0003800000 */
[----:B------:R-:W-:-:S13]  /*5080*/  ISETP.GE.AND P0, PT, R9, 0x1, PT ;  /* 0x000000010900780c */ /* 0x000fda0003f06270 */
[----:B------:R-:W-:Y:S05]  /*5090*/  @P0 BRA `(.L_x_85) ;  /* 0x0000000000740947 */ /* 0x000fea0003800000 */
[----:B------:R-:W-:Y:S02]  /*50a0*/  ISETP.GE.AND P0, PT, R9, -0x18, PT ;  /* 0xffffffe80900780c */ /* 0x000fe40003f06270 */
[----:B------:R-:W-:-:S11]  /*50b0*/  LOP3.LUT R5, R5, 0x80000000, RZ, 0xc0, !PT ;  /* 0x8000000005057812 */ /* 0x000fd600078ec0ff */
[----:B------:R-:W-:Y:S05]  /*50c0*/  @!P0 BRA `(.L_x_85) ;  /* 0x0000000000688947 */ /* 0x000fea0003800000 */
[CCC-:B------:R-:W-:Y:S01]  /*50d0*/  FFMA.RZ R0, R12.reuse, R10.reuse, R13.reuse ;  /* 0x0000000a0c007223 */ /* 0x1c0fe2000000c00d */
[C---:B------:R-:W-:Y:S01]  /*50e0*/  IADD3 R8, PT, PT, R9.reuse, 0x20, RZ ;  /* 0x0000002009087810 */ /* 0x040fe20007ffe0ff */
[-CC-:B------:R-:W-:Y:S01]  /*50f0*/  FFMA.RM R3, R12, R10.reuse, R13.reuse ;  /* 0x0000000a0c037223 */ /* 0x180fe2000000400d */
[C---:B------:R-:W-:Y:S02]  /*5100*/  ISETP.NE.AND P2, PT, R9.reuse, RZ, PT ;  /* 0x000000ff0900720c */ /* 0x040fe40003f45270 */
[----:B------:R-:W-:Y:S01]  /*5110*/  LOP3.LUT R7, R0, 0x7fffff, RZ, 0xc0, !PT ;  /* 0x007fffff00077812 */ /* 0x000fe200078ec0ff */
[----:B------:R-:W-:Y:S01]  /*5120*/  FFMA.RP R0, R12, R10, R13 ;  /* 0x0000000a0c007223 */ /* 0x000fe2000000800d */
[----:B------:R-:W-:Y:S01]  /*5130*/  ISETP.NE.AND P1, PT, R9, RZ, PT ;  /* 0x000000ff0900720c */ /* 0x000fe20003f25270 */
[----:B------:R-:W-:Y:S01]  /*5140*/  IMAD.MOV R9, RZ, RZ, -R9 ;  /* 0x000000ffff097224 */ /* 0x000fe200078e0a09 */
[----:B------:R-:W-:Y:S02]  /*5150*/  LOP3.LUT R7, R7, 0x800000, RZ, 0xfc, !PT ;  /* 0x0080000007077812 */ /* 0x000fe400078efcff */
[----:B------:R-:W-:-:S02]  /*5160*/  FSETP.NEU.FTZ.AND P0, PT, R0, R3, PT ;  /* 0x000000030000720b */ /* 0x000fc40003f1d000 */
[----:B------:R-:W-:Y:S02]  /*5170*/  SHF.L.U32 R8, R7, R8, RZ ;  /* 0x0000000807087219 */ /* 0x000fe400000006ff */
[----:B------:R-:W-:Y:S02]  /*5180*/  SEL R0, R9, RZ, P2 ;  /* 0x000000ff09007207 */ /* 0x000fe40001000000 */
[----:B------:R-:W-:Y:S02]  /*5190*/  ISETP.NE.AND P1, PT, R8, RZ, P1 ;  /* 0x000000ff0800720c */ /* 0x000fe40000f25270 */
[----:B------:R-:W-:Y:S02]  /*51a0*/  SHF.R.U32.HI R0, RZ, R0, R7 ;  /* 0x00000000ff007219 */ /* 0x000fe40000011607 */
[----:B------:R-:W-:Y:S02]  /*51b0*/  PLOP3.LUT P0, PT, P0, P1, PT, 0xf8, 0x8f ;  /* 0x00000000008f781c */ /* 0x000fe40000703f70 */
[----:B------:R-:W-:-:S02]  /*51c0*/  SHF.R.U32.HI R8, RZ, 0x1, R0 ;  /* 0x00000001ff087819 */ /* 0x000fc40000011600 */
[----:B------:R-:W-:-:S04]  /*51d0*/  SEL R3, RZ, 0x1, !P0 ;  /* 0x00000001ff037807 */ /* 0x000fc80004000000 */
[----:B------:R-:W-:-:S04]  /*51e0*/  LOP3.LUT R3, R3, 0x1, R8, 0xf8, !PT ;  /* 0x0000000103037812 */ /* 0x000fc800078ef808 */
[----:B------:R-:W-:-:S05]  /*51f0*/  LOP3.LUT R3, R3, R0, RZ, 0xc0, !PT ;  /* 0x0000000003037212 */ /* 0x000fca00078ec0ff */
[----:B------:R-:W-:-:S05]  /*5200*/  IMAD.IADD R8, R8, 0x1, R3 ;  /* 0x0000000108087824 */ /* 0x000fca00078e0203 */
[----:B------:R-:W-:Y:S01]  /*5210*/  LOP3.LUT R5, R8, R5, RZ, 0xfc, !PT ;  /* 0x0000000508057212 */ /* 0x000fe200078efcff */
[----:B------:R-:W-:Y:S06]  /*5220*/  BRA `(.L_x_85) ;  /* 0x0000000000107947 */ /* 0x000fec0003800000 */
.L_x_84:
[----:B------:R-:W-:-:S04]  /*5230*/  LOP3.LUT R5, R5, 0x80000000, RZ, 0xc0, !PT ;  /* 0x8000000005057812 */ /* 0x000fc800078ec0ff */
[----:B------:R-:W-:Y:S01]  /*5240*/  LOP3.LUT R5, R5, 0x7f800000, RZ, 0xfc, !PT ;  /* 0x7f80000005057812 */ /* 0x000fe200078efcff */
[----:B------:R-:W-:Y:S06]  /*5250*/  BRA `(.L_x_85) ;  /* 0x0000000000047947 */ /* 0x000fec0003800000 */
.L_x_83:
[----:B------:R-:W-:-:S07]  /*5260*/  LEA R5, R8, R5, 0x17 ;  /* 0x0000000508057211 */ /* 0x000fce00078eb8ff */
.L_x_85:
[----:B------:R-:W-:Y:S05]  /*5270*/  BSYNC.RECONVERGENT B2 ;  /* 0x0000000000027941 */ /* 0x000fea0003800200 */
.L_x_82:
[----:B------:R-:W-:Y:S05]  /*5280*/  BRA `(.L_x_86) ;  /* 0x0000000000207947 */ /* 0x000fea0003800000 */
.L_x_81:
[----:B------:R-:W-:-:S04]  /*5290*/  LOP3.LUT R5, R8, 0x80000000, R5, 0x48, !PT ;  /* 0x8000000008057812 */ /* 0x000fc800078e4805 */
[----:B------:R-:W-:Y:S01]  /*52a0*/  LOP3.LUT R5, R5, 0x7f800000, RZ, 0xfc, !PT ;  /* 0x7f80000005057812 */ /* 0x000fe200078efcff */
[----:B------:R-:W-:Y:S06]  /*52b0*/  BRA `(.L_x_86) ;  /* 0x0000000000147947 */ /* 0x000fec0003800000 */
.L_x_80:
[----:B------:R-:W-:Y:S01]  /*52c0*/  LOP3.LUT R5, R8, 0x80000000, R5, 0x48, !PT ;  /* 0x8000000008057812 */ /* 0x000fe200078e4805 */
[----:B------:R-:W-:Y:S06]  /*52d0*/  BRA `(.L_x_86) ;  /* 0x00000000000c7947 */ /* 0x000fec0003800000 */
.L_x_79:
[----:B------:R-:W0:Y:S01]  /*52e0*/  MUFU.RSQ R5, -QNAN ;  /* 0xffc0000000057908 */ /* 0x000e220000001400 */
[----:B------:R-:W-:Y:S05]  /*52f0*/  BRA `(.L_x_86) ;  /* 0x0000000000047947 */ /* 0x000fea0003800000 */
.L_x_78:
[----:B------:R-:W-:-:S07]  /*5300*/  FADD.FTZ R5, R0, R3 ;  /* 0x0000000300057221 */ /* 0x000fce0000010000 */
.L_x_86:
[----:B------:R-:W-:Y:S05]  /*5310*/  BSYNC.RECONVERGENT B1 ;  /* 0x0000000000017941 */ /* 0x000fea0003800200 */
.L_x_76:
[----:B------:R-:W-:-:S04]  /*5320*/  IMAD.MOV.U32 R7, RZ, RZ, 0x0 ;  /* 0x00000000ff077424 */ /* 0x000fc800078e00ff */
[----:B0-----:R-:W-:Y:S05]  /*5330*/  RET.REL.NODEC R6 `(_Z9make_stepPKfPfmS0_mfff) ;  /* 0xffffffac06307950 */ /* 0x001fea0003c3ffff */
.L_x_87:
[----:B------:R-:W-:-:S00]  /*5340*/  BRA `(.L_x_87) ;  /* 0xfffffffc00fc7947 */ /* 0x000fc0000383ffff */
[----:B------:R-:W-:-:S00]  /*5350*/  NOP ;  /* 0x0000000000007918 */ /* 0x000fc00000000000 */
        /* <DEDUP_REMOVED lines=10> */
.L_x_90:


//--------------------- .nv.shared._Z9make_stepPKfPfmS0_mfff --------------------------
	.section	.nv.shared._Z9make_stepPKfPfmS0_mfff,"aw",@nobits
	.sectionflags	@""
	.align	16
	.zero		1024


//--------------------- .nv.shared.reserved.0     --------------------------
	.section	.nv.shared.reserved.0,"aw",@nobits
	.weak		__nv_reservedSMEM_offset_0_alias
	.size		__nv_reservedSMEM_offset_0_alias, 0, 64
	.other		__nv_reservedSMEM_offset_0_alias,@"STO_CUDA_RESERVED_SHARED STV_DEFAULT"
__nv_reservedSMEM_offset_0_alias:
	.zero		0
	.zero		64


//--------------------- .nv.constant0._Z9make_stepPKfPfmS0_mfff --------------------------
	.section	.nv.constant0._Z9make_stepPKfPfmS0_mfff,"a",@progbits
	.sectionflags	@""
	.align	4
.nv.constant0._Z9make_stepPKfPfmS0_mfff:
	.zero		948


//--------------------- SYMBOLS --------------------------

	.type		.nv.reservedSmem.offset0,@object
	.size		.nv.reservedSmem.offset0,0x4
	.type		.nv.reservedSmem.cap,@object
	.size		.nv.reservedSmem.cap,0x4
